//
// Generated by NVIDIA NVVM Compiler
//
// Compiler Build ID: CL-36424714
// Cuda compilation tools, release 13.0, V13.0.88
// Based on NVVM 20.0.0
//

.version 9.0
.target sm_100
.address_size 64

	// .globl	_Z10LU_tridiagPfS_S_S_ii

.visible .entry _Z10LU_tridiagPfS_S_S_ii(
	.param .u64 .ptr .align 1 _Z10LU_tridiagPfS_S_S_ii_param_0,
	.param .u64 .ptr .align 1 _Z10LU_tridiagPfS_S_S_ii_param_1,
	.param .u64 .ptr .align 1 _Z10LU_tridiagPfS_S_S_ii_param_2,
	.param .u64 .ptr .align 1 _Z10LU_tridiagPfS_S_S_ii_param_3,
	.param .u32 _Z10LU_tridiagPfS_S_S_ii_param_4,
	.param .u32 _Z10LU_tridiagPfS_S_S_ii_param_5
)
{
	.reg .pred 	%p<17>;
	.reg .b32 	%r<57>;
	.reg .b32 	%f<184>;
	.reg .b64 	%rd<54>;

	ld.param.u64 	%rd8, [_Z10LU_tridiagPfS_S_S_ii_param_0];
	ld.param.u64 	%rd9, [_Z10LU_tridiagPfS_S_S_ii_param_1];
	ld.param.u64 	%rd10, [_Z10LU_tridiagPfS_S_S_ii_param_2];
	ld.param.u64 	%rd11, [_Z10LU_tridiagPfS_S_S_ii_param_3];
	ld.param.u32 	%r33, [_Z10LU_tridiagPfS_S_S_ii_param_4];
	ld.param.u32 	%r52, [_Z10LU_tridiagPfS_S_S_ii_param_5];
	cvta.to.global.u64 	%rd1, %rd8;
	cvta.to.global.u64 	%rd2, %rd10;
	cvta.to.global.u64 	%rd3, %rd9;
	cvta.to.global.u64 	%rd4, %rd11;
	add.s32 	%r49, %r33, 1;
	setp.ge.s32 	%p1, %r49, %r52;
	@%p1 bra 	$L__BB0_10;
	not.b32 	%r35, %r33;
	add.s32 	%r2, %r52, %r35;
	sub.s32 	%r36, %r52, %r33;
	add.s32 	%r37, %r36, -2;
	setp.lt.u32 	%p2, %r37, 3;
	mov.u32 	%r50, %r33;
	@%p2 bra 	$L__BB0_5;
	and.b32  	%r38, %r2, -4;
	neg.s32 	%r45, %r38;
	mov.u32 	%r50, %r33;
$L__BB0_3:
	.pragma "nounroll";
	add.s32 	%r39, %r50, 1;
	mul.wide.s32 	%rd12, %r39, 4;
	add.s64 	%rd13, %rd1, %rd12;
	ld.global.f32 	%f5, [%rd13];
	mul.wide.s32 	%rd14, %r50, 4;
	add.s64 	%rd15, %rd3, %rd14;
	ld.global.f32 	%f6, [%rd15];
	div.rn.f32 	%f7, %f5, %f6;
	st.global.f32 	[%rd13], %f7;
	ld.global.f32 	%f8, [%rd15+4];
	add.s64 	%rd16, %rd2, %rd14;
	ld.global.f32 	%f9, [%rd16];
	mul.f32 	%f10, %f7, %f9;
	sub.f32 	%f11, %f8, %f10;
	st.global.f32 	[%rd15+4], %f11;
	add.s64 	%rd17, %rd4, %rd12;
	ld.global.f32 	%f12, [%rd17];
	ld.global.f32 	%f13, [%rd13];
	ld.global.f32 	%f14, [%rd17+-4];
	mul.f32 	%f15, %f13, %f14;
	sub.f32 	%f16, %f12, %f15;
	st.global.f32 	[%rd17], %f16;
	ld.global.f32 	%f17, [%rd13+4];
	ld.global.f32 	%f18, [%rd15+4];
	div.rn.f32 	%f19, %f17, %f18;
	st.global.f32 	[%rd13+4], %f19;
	ld.global.f32 	%f20, [%rd15+8];
	ld.global.f32 	%f21, [%rd16+4];
	mul.f32 	%f22, %f19, %f21;
	sub.f32 	%f23, %f20, %f22;
	st.global.f32 	[%rd15+8], %f23;
	ld.global.f32 	%f24, [%rd17+4];
	ld.global.f32 	%f25, [%rd13+4];
	ld.global.f32 	%f26, [%rd17];
	mul.f32 	%f27, %f25, %f26;
	sub.f32 	%f28, %f24, %f27;
	st.global.f32 	[%rd17+4], %f28;
	ld.global.f32 	%f29, [%rd13+8];
	ld.global.f32 	%f30, [%rd15+8];
	div.rn.f32 	%f31, %f29, %f30;
	st.global.f32 	[%rd13+8], %f31;
	ld.global.f32 	%f32, [%rd15+12];
	ld.global.f32 	%f33, [%rd16+8];
	mul.f32 	%f34, %f31, %f33;
	sub.f32 	%f35, %f32, %f34;
	st.global.f32 	[%rd15+12], %f35;
	ld.global.f32 	%f36, [%rd17+8];
	ld.global.f32 	%f37, [%rd13+8];
	ld.global.f32 	%f38, [%rd17+4];
	mul.f32 	%f39, %f37, %f38;
	sub.f32 	%f40, %f36, %f39;
	st.global.f32 	[%rd17+8], %f40;
	ld.global.f32 	%f41, [%rd13+12];
	ld.global.f32 	%f42, [%rd15+12];
	div.rn.f32 	%f43, %f41, %f42;
	st.global.f32 	[%rd13+12], %f43;
	ld.global.f32 	%f44, [%rd15+16];
	ld.global.f32 	%f45, [%rd16+12];
	mul.f32 	%f46, %f43, %f45;
	sub.f32 	%f47, %f44, %f46;
	st.global.f32 	[%rd15+16], %f47;
	ld.global.f32 	%f48, [%rd17+12];
	ld.global.f32 	%f49, [%rd13+12];
	ld.global.f32 	%f50, [%rd17+8];
	mul.f32 	%f51, %f49, %f50;
	sub.f32 	%f52, %f48, %f51;
	st.global.f32 	[%rd17+12], %f52;
	add.s32 	%r50, %r50, 4;
	add.s32 	%r45, %r45, 4;
	setp.ne.s32 	%p3, %r45, 0;
	@%p3 bra 	$L__BB0_3;
	add.s32 	%r49, %r50, 1;
$L__BB0_5:
	and.b32  	%r11, %r2, 3;
	setp.eq.s32 	%p4, %r11, 0;
	@%p4 bra 	$L__BB0_10;
	setp.eq.s32 	%p5, %r11, 1;
	@%p5 bra 	$L__BB0_8;
	mul.wide.s32 	%rd18, %r49, 4;
	add.s64 	%rd19, %rd1, %rd18;
	ld.global.f32 	%f53, [%rd19];
	mul.wide.s32 	%rd20, %r50, 4;
	add.s64 	%rd21, %rd3, %rd20;
	ld.global.f32 	%f54, [%rd21];
	div.rn.f32 	%f55, %f53, %f54;
	st.global.f32 	[%rd19], %f55;
	add.s64 	%rd22, %rd3, %rd18;
	ld.global.f32 	%f56, [%rd22];
	add.s64 	%rd23, %rd2, %rd20;
	ld.global.f32 	%f57, [%rd23];
	mul.f32 	%f58, %f55, %f57;
	sub.f32 	%f59, %f56, %f58;
	st.global.f32 	[%rd22], %f59;
	add.s64 	%rd24, %rd4, %rd18;
	ld.global.f32 	%f60, [%rd24];
	ld.global.f32 	%f61, [%rd19];
	add.s64 	%rd25, %rd4, %rd20;
	ld.global.f32 	%f62, [%rd25];
	mul.f32 	%f63, %f61, %f62;
	sub.f32 	%f64, %f60, %f63;
	st.global.f32 	[%rd24], %f64;
	add.s32 	%r50, %r49, 1;
	ld.global.f32 	%f65, [%rd19+4];
	ld.global.f32 	%f66, [%rd22];
	div.rn.f32 	%f67, %f65, %f66;
	st.global.f32 	[%rd19+4], %f67;
	ld.global.f32 	%f68, [%rd22+4];
	add.s64 	%rd26, %rd2, %rd18;
	ld.global.f32 	%f69, [%rd26];
	mul.f32 	%f70, %f67, %f69;
	sub.f32 	%f71, %f68, %f70;
	st.global.f32 	[%rd22+4], %f71;
	ld.global.f32 	%f72, [%rd24+4];
	ld.global.f32 	%f73, [%rd19+4];
	ld.global.f32 	%f74, [%rd24];
	mul.f32 	%f75, %f73, %f74;
	sub.f32 	%f76, %f72, %f75;
	st.global.f32 	[%rd24+4], %f76;
	add.s32 	%r49, %r49, 2;
$L__BB0_8:
	and.b32  	%r40, %r2, 1;
	setp.eq.b32 	%p6, %r40, 1;
	not.pred 	%p7, %p6;
	@%p7 bra 	$L__BB0_10;
	mul.wide.s32 	%rd27, %r49, 4;
	add.s64 	%rd28, %rd1, %rd27;
	ld.global.f32 	%f77, [%rd28];
	mul.wide.s32 	%rd29, %r50, 4;
	add.s64 	%rd30, %rd3, %rd29;
	ld.global.f32 	%f78, [%rd30];
	div.rn.f32 	%f79, %f77, %f78;
	st.global.f32 	[%rd28], %f79;
	add.s64 	%rd31, %rd3, %rd27;
	ld.global.f32 	%f80, [%rd31];
	add.s64 	%rd32, %rd2, %rd29;
	ld.global.f32 	%f81, [%rd32];
	mul.f32 	%f82, %f79, %f81;
	sub.f32 	%f83, %f80, %f82;
	st.global.f32 	[%rd31], %f83;
	add.s64 	%rd33, %rd4, %rd27;
	ld.global.f32 	%f84, [%rd33];
	ld.global.f32 	%f85, [%rd28];
	add.s64 	%rd34, %rd4, %rd29;
	ld.global.f32 	%f86, [%rd34];
	mul.f32 	%f87, %f85, %f86;
	sub.f32 	%f88, %f84, %f87;
	st.global.f32 	[%rd33], %f88;
$L__BB0_10:
	mul.wide.s32 	%rd35, %r52, 4;
	add.s64 	%rd36, %rd4, %rd35;
	ld.global.f32 	%f89, [%rd36+-4];
	add.s64 	%rd37, %rd3, %rd35;
	ld.global.f32 	%f90, [%rd37+-4];
	div.rn.f32 	%f182, %f89, %f90;
	st.global.f32 	[%rd36+-4], %f182;
	add.s32 	%r55, %r52, -2;
	setp.lt.s32 	%p8, %r55, %r33;
	@%p8 bra 	$L__BB0_23;
	not.b32 	%r41, %r33;
	add.s32 	%r17, %r52, %r41;
	sub.s32 	%r42, %r55, %r33;
	and.b32  	%r18, %r17, 7;
	setp.lt.u32 	%p9, %r42, 7;
	@%p9 bra 	$L__BB0_15;
	and.b32  	%r43, %r17, -8;
	neg.s32 	%r51, %r43;
	add.s64 	%rd5, %rd4, -12;
	add.s64 	%rd6, %rd2, -12;
	add.s64 	%rd7, %rd3, -12;
$L__BB0_13:
	.pragma "nounroll";
	mul.wide.s32 	%rd38, %r55, 4;
	add.s64 	%rd39, %rd5, %rd38;
	add.s64 	%rd40, %rd6, %rd38;
	add.s64 	%rd41, %rd7, %rd38;
	ld.global.f32 	%f91, [%rd39+12];
	ld.global.f32 	%f92, [%rd40+12];
	mul.f32 	%f93, %f92, %f182;
	sub.f32 	%f94, %f91, %f93;
	ld.global.f32 	%f95, [%rd41+12];
	div.rn.f32 	%f96, %f94, %f95;
	st.global.f32 	[%rd39+12], %f96;
	ld.global.f32 	%f97, [%rd39+8];
	ld.global.f32 	%f98, [%rd40+8];
	mul.f32 	%f99, %f98, %f96;
	sub.f32 	%f100, %f97, %f99;
	ld.global.f32 	%f101, [%rd41+8];
	div.rn.f32 	%f102, %f100, %f101;
	st.global.f32 	[%rd39+8], %f102;
	ld.global.f32 	%f103, [%rd39+4];
	ld.global.f32 	%f104, [%rd40+4];
	mul.f32 	%f105, %f104, %f102;
	sub.f32 	%f106, %f103, %f105;
	ld.global.f32 	%f107, [%rd41+4];
	div.rn.f32 	%f108, %f106, %f107;
	st.global.f32 	[%rd39+4], %f108;
	ld.global.f32 	%f109, [%rd39];
	ld.global.f32 	%f110, [%rd40];
	mul.f32 	%f111, %f110, %f108;
	sub.f32 	%f112, %f109, %f111;
	ld.global.f32 	%f113, [%rd41];
	div.rn.f32 	%f114, %f112, %f113;
	st.global.f32 	[%rd39], %f114;
	ld.global.f32 	%f115, [%rd39+-4];
	ld.global.f32 	%f116, [%rd40+-4];
	mul.f32 	%f117, %f116, %f114;
	sub.f32 	%f118, %f115, %f117;
	ld.global.f32 	%f119, [%rd41+-4];
	div.rn.f32 	%f120, %f118, %f119;
	st.global.f32 	[%rd39+-4], %f120;
	ld.global.f32 	%f121, [%rd39+-8];
	ld.global.f32 	%f122, [%rd40+-8];
	mul.f32 	%f123, %f122, %f120;
	sub.f32 	%f124, %f121, %f123;
	ld.global.f32 	%f125, [%rd41+-8];
	div.rn.f32 	%f126, %f124, %f125;
	st.global.f32 	[%rd39+-8], %f126;
	ld.global.f32 	%f127, [%rd39+-12];
	ld.global.f32 	%f128, [%rd40+-12];
	mul.f32 	%f129, %f128, %f126;
	sub.f32 	%f130, %f127, %f129;
	ld.global.f32 	%f131, [%rd41+-12];
	div.rn.f32 	%f132, %f130, %f131;
	st.global.f32 	[%rd39+-12], %f132;
	ld.global.f32 	%f133, [%rd39+-16];
	ld.global.f32 	%f134, [%rd40+-16];
	mul.f32 	%f135, %f134, %f132;
	sub.f32 	%f136, %f133, %f135;
	ld.global.f32 	%f137, [%rd41+-16];
	div.rn.f32 	%f182, %f136, %f137;
	st.global.f32 	[%rd39+-16], %f182;
	add.s32 	%r55, %r55, -8;
	add.s32 	%r52, %r52, -8;
	add.s32 	%r51, %r51, 8;
	setp.ne.s32 	%p10, %r51, 0;
	@%p10 bra 	$L__BB0_13;
	add.s32 	%r55, %r52, -2;
$L__BB0_15:
	setp.eq.s32 	%p11, %r18, 0;
	@%p11 bra 	$L__BB0_23;
	and.b32  	%r28, %r17, 3;
	setp.lt.u32 	%p12, %r18, 4;
	@%p12 bra 	$L__BB0_18;
	mul.wide.s32 	%rd42, %r55, 4;
	add.s64 	%rd43, %rd4, %rd42;
	ld.global.f32 	%f138, [%rd43];
	add.s64 	%rd44, %rd2, %rd42;
	ld.global.f32 	%f139, [%rd44];
	mul.f32 	%f140, %f139, %f182;
	sub.f32 	%f141, %f138, %f140;
	add.s64 	%rd45, %rd3, %rd42;
	ld.global.f32 	%f142, [%rd45];
	div.rn.f32 	%f143, %f141, %f142;
	st.global.f32 	[%rd43], %f143;
	ld.global.f32 	%f144, [%rd43+-4];
	ld.global.f32 	%f145, [%rd44+-4];
	mul.f32 	%f146, %f145, %f143;
	sub.f32 	%f147, %f144, %f146;
	ld.global.f32 	%f148, [%rd45+-4];
	div.rn.f32 	%f149, %f147, %f148;
	st.global.f32 	[%rd43+-4], %f149;
	ld.global.f32 	%f150, [%rd43+-8];
	ld.global.f32 	%f151, [%rd44+-8];
	mul.f32 	%f152, %f151, %f149;
	sub.f32 	%f153, %f150, %f152;
	ld.global.f32 	%f154, [%rd45+-8];
	div.rn.f32 	%f155, %f153, %f154;
	st.global.f32 	[%rd43+-8], %f155;
	ld.global.f32 	%f156, [%rd43+-12];
	ld.global.f32 	%f157, [%rd44+-12];
	mul.f32 	%f158, %f157, %f155;
	sub.f32 	%f159, %f156, %f158;
	ld.global.f32 	%f160, [%rd45+-12];
	div.rn.f32 	%f161, %f159, %f160;
	st.global.f32 	[%rd43+-12], %f161;
	add.s32 	%r55, %r55, -4;
$L__BB0_18:
	setp.eq.s32 	%p13, %r28, 0;
	@%p13 bra 	$L__BB0_23;
	setp.eq.s32 	%p14, %r28, 1;
	@%p14 bra 	$L__BB0_21;
	mul.wide.s32 	%rd46, %r55, 4;
	add.s64 	%rd47, %rd4, %rd46;
	ld.global.f32 	%f162, [%rd47];
	add.s64 	%rd48, %rd2, %rd46;
	ld.global.f32 	%f163, [%rd48];
	ld.global.f32 	%f164, [%rd47+4];
	mul.f32 	%f165, %f163, %f164;
	sub.f32 	%f166, %f162, %f165;
	add.s64 	%rd49, %rd3, %rd46;
	ld.global.f32 	%f167, [%rd49];
	div.rn.f32 	%f168, %f166, %f167;
	st.global.f32 	[%rd47], %f168;
	ld.global.f32 	%f169, [%rd47+-4];
	ld.global.f32 	%f170, [%rd48+-4];
	mul.f32 	%f171, %f170, %f168;
	sub.f32 	%f172, %f169, %f171;
	ld.global.f32 	%f173, [%rd49+-4];
	div.rn.f32 	%f174, %f172, %f173;
	st.global.f32 	[%rd47+-4], %f174;
	add.s32 	%r55, %r55, -2;
$L__BB0_21:
	and.b32  	%r44, %r17, 1;
	setp.eq.b32 	%p15, %r44, 1;
	not.pred 	%p16, %p15;
	@%p16 bra 	$L__BB0_23;
	mul.wide.s32 	%rd50, %r55, 4;
	add.s64 	%rd51, %rd4, %rd50;
	ld.global.f32 	%f175, [%rd51];
	add.s64 	%rd52, %rd2, %rd50;
	ld.global.f32 	%f176, [%rd52];
	ld.global.f32 	%f177, [%rd51+4];
	mul.f32 	%f178, %f176, %f177;
	sub.f32 	%f179, %f175, %f178;
	add.s64 	%rd53, %rd3, %rd50;
	ld.global.f32 	%f180, [%rd53];
	div.rn.f32 	%f181, %f179, %f180;
	st.global.f32 	[%rd51], %f181;
$L__BB0_23:
	ret;

}
	// .globl	_Z12partitioningPfS_S_S_S_S_S_S_Piiiii
.visible .entry _Z12partitioningPfS_S_S_S_S_S_S_Piiiii(
	.param .u64 .ptr .align 1 _Z12partitioningPfS_S_S_S_S_S_S_Piiiii_param_0,
	.param .u64 .ptr .align 1 _Z12partitioningPfS_S_S_S_S_S_S_Piiiii_param_1,
	.param .u64 .ptr .align 1 _Z12partitioningPfS_S_S_S_S_S_S_Piiiii_param_2,
	.param .u64 .ptr .align 1 _Z12partitioningPfS_S_S_S_S_S_S_Piiiii_param_3,
	.param .u64 .ptr .align 1 _Z12partitioningPfS_S_S_S_S_S_S_Piiiii_param_4,
	.param .u64 .ptr .align 1 _Z12partitioningPfS_S_S_S_S_S_S_Piiiii_param_5,
	.param .u64 .ptr .align 1 _Z12partitioningPfS_S_S_S_S_S_S_Piiiii_param_6,
	.param .u64 .ptr .align 1 _Z12partitioningPfS_S_S_S_S_S_S_Piiiii_param_7,
	.param .u64 .ptr .align 1 _Z12partitioningPfS_S_S_S_S_S_S_Piiiii_param_8,
	.param .u32 _Z12partitioningPfS_S_S_S_S_S_S_Piiiii_param_9,
	.param .u32 _Z12partitioningPfS_S_S_S_S_S_S_Piiiii_param_10,
	.param .u32 _Z12partitioningPfS_S_S_S_S_S_S_Piiiii_param_11,
	.param .u32 _Z12partitioningPfS_S_S_S_S_S_S_Piiiii_param_12
)
{
	.reg .pred 	%p<21>;
	.reg .b32 	%r<68>;
	.reg .b32 	%f<441>;
	.reg .b64 	%rd<104>;

	ld.param.u32 	%r36, [_Z12partitioningPfS_S_S_S_S_S_S_Piiiii_param_9];
	ld.param.u32 	%r37, [_Z12partitioningPfS_S_S_S_S_S_S_Piiiii_param_11];
	ld.param.u32 	%r38, [_Z12partitioningPfS_S_S_S_S_S_S_Piiiii_param_12];
	mov.u32 	%r39, %ntid.x;
	mov.u32 	%r40, %ctaid.x;
	mov.u32 	%r41, %tid.x;
	mad.lo.s32 	%r42, %r39, %r40, %r41;
	shl.b32 	%r1, %r42, 1;
	or.b32  	%r43, %r1, 1;
	mul.lo.s32 	%r2, %r36, %r42;
	add.s32 	%r44, %r37, -2;
	setp.eq.s32 	%p1, %r1, %r44;
	selp.b32 	%r45, %r38, 0, %p1;
	add.s32 	%r3, %r45, %r36;
	setp.ge.s32 	%p2, %r43, %r37;
	@%p2 bra 	$L__BB1_28;
	ld.param.u64 	%rd99, [_Z12partitioningPfS_S_S_S_S_S_S_Piiiii_param_8];
	ld.param.u64 	%rd94, [_Z12partitioningPfS_S_S_S_S_S_S_Piiiii_param_3];
	ld.param.u64 	%rd93, [_Z12partitioningPfS_S_S_S_S_S_S_Piiiii_param_2];
	ld.param.u64 	%rd92, [_Z12partitioningPfS_S_S_S_S_S_S_Piiiii_param_1];
	ld.param.u64 	%rd91, [_Z12partitioningPfS_S_S_S_S_S_S_Piiiii_param_0];
	cvta.to.global.u64 	%rd1, %rd91;
	cvta.to.global.u64 	%rd2, %rd92;
	cvta.to.global.u64 	%rd3, %rd93;
	cvta.to.global.u64 	%rd4, %rd94;
	cvta.to.global.u64 	%rd38, %rd99;
	mul.wide.s32 	%rd39, %r2, 4;
	add.s64 	%rd5, %rd1, %rd39;
	ld.global.f32 	%f1, [%rd5+4];
	add.s64 	%rd6, %rd2, %rd39;
	ld.global.f32 	%f414, [%rd6+4];
	add.s64 	%rd7, %rd3, %rd39;
	ld.global.f32 	%f415, [%rd7+4];
	add.s64 	%rd8, %rd4, %rd39;
	ld.global.f32 	%f416, [%rd8+4];
	mul.wide.s32 	%rd40, %r1, 4;
	add.s64 	%rd41, %rd38, %rd40;
	st.global.u32 	[%rd41], %r2;
	add.s32 	%r46, %r3, %r2;
	add.s32 	%r47, %r46, -1;
	st.global.u32 	[%rd41+4], %r47;
	setp.lt.s32 	%p3, %r3, 3;
	@%p3 bra 	$L__BB1_14;
	add.s32 	%r4, %r3, -2;
	add.s32 	%r49, %r3, -3;
	setp.lt.u32 	%p4, %r49, 7;
	mov.b32 	%r60, 2;
	@%p4 bra 	$L__BB1_6;
	and.b32  	%r51, %r4, -8;
	neg.s32 	%r58, %r51;
	add.s64 	%rd43, %rd39, 20;
	add.s64 	%rd103, %rd1, %rd43;
	add.s64 	%rd102, %rd4, %rd43;
	add.s64 	%rd101, %rd2, %rd43;
	add.s64 	%rd100, %rd3, %rd43;
	mov.b32 	%r57, 0;
$L__BB1_4:
	.pragma "nounroll";
	ld.global.f32 	%f82, [%rd103+-12];
	div.rn.f32 	%f83, %f414, %f82;
	ld.global.f32 	%f84, [%rd102+-12];
	mul.f32 	%f85, %f83, %f84;
	sub.f32 	%f86, %f416, %f85;
	ld.global.f32 	%f87, [%rd101+-12];
	mul.f32 	%f88, %f83, %f87;
	sub.f32 	%f89, %f415, %f88;
	neg.f32 	%f90, %f83;
	ld.global.f32 	%f91, [%rd100+-12];
	mul.f32 	%f92, %f91, %f90;
	ld.global.f32 	%f93, [%rd103+-8];
	div.rn.f32 	%f94, %f89, %f93;
	ld.global.f32 	%f95, [%rd102+-8];
	mul.f32 	%f96, %f94, %f95;
	sub.f32 	%f97, %f86, %f96;
	ld.global.f32 	%f98, [%rd101+-8];
	mul.f32 	%f99, %f94, %f98;
	sub.f32 	%f100, %f92, %f99;
	neg.f32 	%f101, %f94;
	ld.global.f32 	%f102, [%rd100+-8];
	mul.f32 	%f103, %f102, %f101;
	ld.global.f32 	%f104, [%rd103+-4];
	div.rn.f32 	%f105, %f100, %f104;
	ld.global.f32 	%f106, [%rd102+-4];
	mul.f32 	%f107, %f105, %f106;
	sub.f32 	%f108, %f97, %f107;
	ld.global.f32 	%f109, [%rd101+-4];
	mul.f32 	%f110, %f105, %f109;
	sub.f32 	%f111, %f103, %f110;
	neg.f32 	%f112, %f105;
	ld.global.f32 	%f113, [%rd100+-4];
	mul.f32 	%f114, %f113, %f112;
	ld.global.f32 	%f115, [%rd103];
	div.rn.f32 	%f116, %f111, %f115;
	ld.global.f32 	%f117, [%rd102];
	mul.f32 	%f118, %f116, %f117;
	sub.f32 	%f119, %f108, %f118;
	ld.global.f32 	%f120, [%rd101];
	mul.f32 	%f121, %f116, %f120;
	sub.f32 	%f122, %f114, %f121;
	neg.f32 	%f123, %f116;
	ld.global.f32 	%f124, [%rd100];
	mul.f32 	%f125, %f124, %f123;
	ld.global.f32 	%f126, [%rd103+4];
	div.rn.f32 	%f127, %f122, %f126;
	ld.global.f32 	%f128, [%rd102+4];
	mul.f32 	%f129, %f127, %f128;
	sub.f32 	%f130, %f119, %f129;
	ld.global.f32 	%f131, [%rd101+4];
	mul.f32 	%f132, %f127, %f131;
	sub.f32 	%f133, %f125, %f132;
	neg.f32 	%f134, %f127;
	ld.global.f32 	%f135, [%rd100+4];
	mul.f32 	%f136, %f135, %f134;
	ld.global.f32 	%f137, [%rd103+8];
	div.rn.f32 	%f138, %f133, %f137;
	ld.global.f32 	%f139, [%rd102+8];
	mul.f32 	%f140, %f138, %f139;
	sub.f32 	%f141, %f130, %f140;
	ld.global.f32 	%f142, [%rd101+8];
	mul.f32 	%f143, %f138, %f142;
	sub.f32 	%f144, %f136, %f143;
	neg.f32 	%f145, %f138;
	ld.global.f32 	%f146, [%rd100+8];
	mul.f32 	%f147, %f146, %f145;
	ld.global.f32 	%f148, [%rd103+12];
	div.rn.f32 	%f149, %f144, %f148;
	ld.global.f32 	%f150, [%rd102+12];
	mul.f32 	%f151, %f149, %f150;
	sub.f32 	%f152, %f141, %f151;
	ld.global.f32 	%f153, [%rd101+12];
	mul.f32 	%f154, %f149, %f153;
	sub.f32 	%f155, %f147, %f154;
	neg.f32 	%f156, %f149;
	ld.global.f32 	%f157, [%rd100+12];
	mul.f32 	%f158, %f157, %f156;
	ld.global.f32 	%f159, [%rd103+16];
	div.rn.f32 	%f160, %f155, %f159;
	ld.global.f32 	%f161, [%rd102+16];
	mul.f32 	%f162, %f160, %f161;
	sub.f32 	%f416, %f152, %f162;
	ld.global.f32 	%f163, [%rd101+16];
	mul.f32 	%f164, %f160, %f163;
	sub.f32 	%f414, %f158, %f164;
	neg.f32 	%f165, %f160;
	ld.global.f32 	%f166, [%rd100+16];
	mul.f32 	%f415, %f166, %f165;
	add.s32 	%r58, %r58, 8;
	add.s32 	%r57, %r57, 8;
	add.s64 	%rd103, %rd103, 32;
	add.s64 	%rd102, %rd102, 32;
	add.s64 	%rd101, %rd101, 32;
	add.s64 	%rd100, %rd100, 32;
	setp.ne.s32 	%p5, %r58, 0;
	@%p5 bra 	$L__BB1_4;
	add.s32 	%r60, %r57, 2;
$L__BB1_6:
	and.b32  	%r12, %r4, 7;
	setp.eq.s32 	%p6, %r12, 0;
	@%p6 bra 	$L__BB1_14;
	setp.lt.u32 	%p7, %r12, 4;
	@%p7 bra 	$L__BB1_9;
	mul.wide.s32 	%rd44, %r60, 4;
	add.s64 	%rd45, %rd5, %rd44;
	ld.global.f32 	%f168, [%rd45];
	div.rn.f32 	%f169, %f414, %f168;
	add.s64 	%rd46, %rd8, %rd44;
	ld.global.f32 	%f170, [%rd46];
	mul.f32 	%f171, %f169, %f170;
	sub.f32 	%f172, %f416, %f171;
	add.s64 	%rd47, %rd6, %rd44;
	ld.global.f32 	%f173, [%rd47];
	mul.f32 	%f174, %f169, %f173;
	sub.f32 	%f175, %f415, %f174;
	neg.f32 	%f176, %f169;
	add.s64 	%rd48, %rd7, %rd44;
	ld.global.f32 	%f177, [%rd48];
	mul.f32 	%f178, %f177, %f176;
	ld.global.f32 	%f179, [%rd45+4];
	div.rn.f32 	%f180, %f175, %f179;
	ld.global.f32 	%f181, [%rd46+4];
	mul.f32 	%f182, %f180, %f181;
	sub.f32 	%f183, %f172, %f182;
	ld.global.f32 	%f184, [%rd47+4];
	mul.f32 	%f185, %f180, %f184;
	sub.f32 	%f186, %f178, %f185;
	neg.f32 	%f187, %f180;
	ld.global.f32 	%f188, [%rd48+4];
	mul.f32 	%f189, %f188, %f187;
	ld.global.f32 	%f190, [%rd45+8];
	div.rn.f32 	%f191, %f186, %f190;
	ld.global.f32 	%f192, [%rd46+8];
	mul.f32 	%f193, %f191, %f192;
	sub.f32 	%f194, %f183, %f193;
	ld.global.f32 	%f195, [%rd47+8];
	mul.f32 	%f196, %f191, %f195;
	sub.f32 	%f197, %f189, %f196;
	neg.f32 	%f198, %f191;
	ld.global.f32 	%f199, [%rd48+8];
	mul.f32 	%f200, %f199, %f198;
	ld.global.f32 	%f201, [%rd45+12];
	div.rn.f32 	%f202, %f197, %f201;
	ld.global.f32 	%f203, [%rd46+12];
	mul.f32 	%f204, %f202, %f203;
	sub.f32 	%f416, %f194, %f204;
	ld.global.f32 	%f205, [%rd47+12];
	mul.f32 	%f206, %f202, %f205;
	sub.f32 	%f414, %f200, %f206;
	neg.f32 	%f207, %f202;
	ld.global.f32 	%f208, [%rd48+12];
	mul.f32 	%f415, %f208, %f207;
	add.s32 	%r60, %r60, 4;
$L__BB1_9:
	and.b32  	%r15, %r4, 3;
	setp.eq.s32 	%p8, %r15, 0;
	@%p8 bra 	$L__BB1_14;
	setp.eq.s32 	%p9, %r15, 1;
	@%p9 bra 	$L__BB1_12;
	mul.wide.s32 	%rd49, %r60, 4;
	add.s64 	%rd50, %rd5, %rd49;
	ld.global.f32 	%f210, [%rd50];
	div.rn.f32 	%f211, %f414, %f210;
	add.s64 	%rd51, %rd8, %rd49;
	ld.global.f32 	%f212, [%rd51];
	mul.f32 	%f213, %f211, %f212;
	sub.f32 	%f214, %f416, %f213;
	add.s64 	%rd52, %rd6, %rd49;
	ld.global.f32 	%f215, [%rd52];
	mul.f32 	%f216, %f211, %f215;
	sub.f32 	%f217, %f415, %f216;
	neg.f32 	%f218, %f211;
	add.s64 	%rd53, %rd7, %rd49;
	ld.global.f32 	%f219, [%rd53];
	mul.f32 	%f220, %f219, %f218;
	ld.global.f32 	%f221, [%rd50+4];
	div.rn.f32 	%f222, %f217, %f221;
	ld.global.f32 	%f223, [%rd51+4];
	mul.f32 	%f224, %f222, %f223;
	sub.f32 	%f416, %f214, %f224;
	ld.global.f32 	%f225, [%rd52+4];
	mul.f32 	%f226, %f222, %f225;
	sub.f32 	%f414, %f220, %f226;
	neg.f32 	%f227, %f222;
	ld.global.f32 	%f228, [%rd53+4];
	mul.f32 	%f415, %f228, %f227;
	add.s32 	%r60, %r60, 2;
$L__BB1_12:
	and.b32  	%r54, %r3, 1;
	setp.eq.b32 	%p10, %r54, 1;
	not.pred 	%p11, %p10;
	@%p11 bra 	$L__BB1_14;
	mul.wide.s32 	%rd54, %r60, 4;
	add.s64 	%rd55, %rd5, %rd54;
	ld.global.f32 	%f229, [%rd55];
	div.rn.f32 	%f230, %f414, %f229;
	add.s64 	%rd56, %rd8, %rd54;
	ld.global.f32 	%f231, [%rd56];
	mul.f32 	%f232, %f230, %f231;
	sub.f32 	%f416, %f416, %f232;
	add.s64 	%rd57, %rd6, %rd54;
	ld.global.f32 	%f233, [%rd57];
	mul.f32 	%f234, %f230, %f233;
	sub.f32 	%f414, %f415, %f234;
	neg.f32 	%f235, %f230;
	add.s64 	%rd58, %rd7, %rd54;
	ld.global.f32 	%f236, [%rd58];
	mul.f32 	%f415, %f236, %f235;
$L__BB1_14:
	ld.param.u64 	%rd98, [_Z12partitioningPfS_S_S_S_S_S_S_Piiiii_param_7];
	ld.param.u64 	%rd97, [_Z12partitioningPfS_S_S_S_S_S_S_Piiiii_param_6];
	ld.param.u64 	%rd96, [_Z12partitioningPfS_S_S_S_S_S_S_Piiiii_param_5];
	ld.param.u64 	%rd95, [_Z12partitioningPfS_S_S_S_S_S_S_Piiiii_param_4];
	setp.lt.s32 	%p12, %r3, 3;
	cvta.to.global.u64 	%rd59, %rd95;
	add.s64 	%rd21, %rd59, %rd40;
	st.global.f32 	[%rd21+4], %f1;
	cvta.to.global.u64 	%rd61, %rd96;
	add.s64 	%rd22, %rd61, %rd40;
	st.global.f32 	[%rd22+4], %f414;
	cvta.to.global.u64 	%rd62, %rd97;
	add.s64 	%rd23, %rd62, %rd40;
	st.global.f32 	[%rd23+4], %f415;
	cvta.to.global.u64 	%rd63, %rd98;
	add.s64 	%rd24, %rd63, %rd40;
	st.global.f32 	[%rd24+4], %f416;
	mul.wide.s32 	%rd64, %r3, 4;
	add.s64 	%rd65, %rd5, %rd64;
	ld.global.f32 	%f438, [%rd65+-8];
	add.s64 	%rd66, %rd6, %rd64;
	ld.global.f32 	%f439, [%rd66+-8];
	add.s64 	%rd67, %rd7, %rd64;
	ld.global.f32 	%f43, [%rd67+-8];
	add.s64 	%rd68, %rd8, %rd64;
	ld.global.f32 	%f440, [%rd68+-8];
	@%p12 bra 	$L__BB1_27;
	add.s32 	%r66, %r3, -3;
	add.s32 	%r19, %r3, -2;
	setp.lt.u32 	%p13, %r66, 7;
	@%p13 bra 	$L__BB1_19;
	and.b32  	%r55, %r19, -8;
	neg.s32 	%r63, %r55;
	add.s64 	%rd70, %rd39, -12;
	add.s64 	%rd25, %rd3, %rd70;
	add.s64 	%rd26, %rd4, %rd70;
	add.s64 	%rd27, %rd2, %rd70;
	add.s64 	%rd28, %rd1, %rd70;
	mov.u32 	%r62, %r3;
$L__BB1_17:
	.pragma "nounroll";
	mul.wide.s32 	%rd71, %r66, 4;
	add.s64 	%rd72, %rd25, %rd71;
	add.s64 	%rd73, %rd26, %rd71;
	add.s64 	%rd74, %rd27, %rd71;
	add.s64 	%rd75, %rd28, %rd71;
	ld.global.f32 	%f238, [%rd72+12];
	div.rn.f32 	%f239, %f439, %f238;
	ld.global.f32 	%f240, [%rd73+12];
	mul.f32 	%f241, %f239, %f240;
	sub.f32 	%f242, %f440, %f241;
	ld.global.f32 	%f243, [%rd74+12];
	mul.f32 	%f244, %f239, %f243;
	sub.f32 	%f245, %f438, %f244;
	neg.f32 	%f246, %f239;
	ld.global.f32 	%f247, [%rd75+12];
	mul.f32 	%f248, %f247, %f246;
	ld.global.f32 	%f249, [%rd72+8];
	div.rn.f32 	%f250, %f245, %f249;
	ld.global.f32 	%f251, [%rd73+8];
	mul.f32 	%f252, %f250, %f251;
	sub.f32 	%f253, %f242, %f252;
	ld.global.f32 	%f254, [%rd74+8];
	mul.f32 	%f255, %f250, %f254;
	sub.f32 	%f256, %f248, %f255;
	neg.f32 	%f257, %f250;
	ld.global.f32 	%f258, [%rd75+8];
	mul.f32 	%f259, %f258, %f257;
	ld.global.f32 	%f260, [%rd72+4];
	div.rn.f32 	%f261, %f256, %f260;
	ld.global.f32 	%f262, [%rd73+4];
	mul.f32 	%f263, %f261, %f262;
	sub.f32 	%f264, %f253, %f263;
	ld.global.f32 	%f265, [%rd74+4];
	mul.f32 	%f266, %f261, %f265;
	sub.f32 	%f267, %f259, %f266;
	neg.f32 	%f268, %f261;
	ld.global.f32 	%f269, [%rd75+4];
	mul.f32 	%f270, %f269, %f268;
	ld.global.f32 	%f271, [%rd72];
	div.rn.f32 	%f272, %f267, %f271;
	ld.global.f32 	%f273, [%rd73];
	mul.f32 	%f274, %f272, %f273;
	sub.f32 	%f275, %f264, %f274;
	ld.global.f32 	%f276, [%rd74];
	mul.f32 	%f277, %f272, %f276;
	sub.f32 	%f278, %f270, %f277;
	neg.f32 	%f279, %f272;
	ld.global.f32 	%f280, [%rd75];
	mul.f32 	%f281, %f280, %f279;
	ld.global.f32 	%f282, [%rd72+-4];
	div.rn.f32 	%f283, %f278, %f282;
	ld.global.f32 	%f284, [%rd73+-4];
	mul.f32 	%f285, %f283, %f284;
	sub.f32 	%f286, %f275, %f285;
	ld.global.f32 	%f287, [%rd74+-4];
	mul.f32 	%f288, %f283, %f287;
	sub.f32 	%f289, %f281, %f288;
	neg.f32 	%f290, %f283;
	ld.global.f32 	%f291, [%rd75+-4];
	mul.f32 	%f292, %f291, %f290;
	ld.global.f32 	%f293, [%rd72+-8];
	div.rn.f32 	%f294, %f289, %f293;
	ld.global.f32 	%f295, [%rd73+-8];
	mul.f32 	%f296, %f294, %f295;
	sub.f32 	%f297, %f286, %f296;
	ld.global.f32 	%f298, [%rd74+-8];
	mul.f32 	%f299, %f294, %f298;
	sub.f32 	%f300, %f292, %f299;
	neg.f32 	%f301, %f294;
	ld.global.f32 	%f302, [%rd75+-8];
	mul.f32 	%f303, %f302, %f301;
	ld.global.f32 	%f304, [%rd72+-12];
	div.rn.f32 	%f305, %f300, %f304;
	ld.global.f32 	%f306, [%rd73+-12];
	mul.f32 	%f307, %f305, %f306;
	sub.f32 	%f308, %f297, %f307;
	ld.global.f32 	%f309, [%rd74+-12];
	mul.f32 	%f310, %f305, %f309;
	sub.f32 	%f311, %f303, %f310;
	neg.f32 	%f312, %f305;
	ld.global.f32 	%f313, [%rd75+-12];
	mul.f32 	%f314, %f313, %f312;
	ld.global.f32 	%f315, [%rd72+-16];
	div.rn.f32 	%f316, %f311, %f315;
	ld.global.f32 	%f317, [%rd73+-16];
	mul.f32 	%f318, %f316, %f317;
	sub.f32 	%f440, %f308, %f318;
	ld.global.f32 	%f319, [%rd74+-16];
	mul.f32 	%f320, %f316, %f319;
	sub.f32 	%f439, %f314, %f320;
	neg.f32 	%f321, %f316;
	ld.global.f32 	%f322, [%rd75+-16];
	mul.f32 	%f438, %f322, %f321;
	add.s32 	%r66, %r66, -8;
	add.s32 	%r63, %r63, 8;
	add.s32 	%r62, %r62, -8;
	setp.ne.s32 	%p14, %r63, 0;
	@%p14 bra 	$L__BB1_17;
	add.s32 	%r66, %r62, -3;
$L__BB1_19:
	add.s32 	%r29, %r3, -2;
	and.b32  	%r30, %r29, 7;
	setp.eq.s32 	%p15, %r30, 0;
	@%p15 bra 	$L__BB1_27;
	and.b32  	%r31, %r29, 3;
	setp.lt.u32 	%p16, %r30, 4;
	@%p16 bra 	$L__BB1_22;
	mul.wide.s32 	%rd76, %r66, 4;
	add.s64 	%rd77, %rd7, %rd76;
	ld.global.f32 	%f324, [%rd77];
	div.rn.f32 	%f325, %f439, %f324;
	add.s64 	%rd78, %rd8, %rd76;
	ld.global.f32 	%f326, [%rd78];
	mul.f32 	%f327, %f325, %f326;
	sub.f32 	%f328, %f440, %f327;
	add.s64 	%rd79, %rd6, %rd76;
	ld.global.f32 	%f329, [%rd79];
	mul.f32 	%f330, %f325, %f329;
	sub.f32 	%f331, %f438, %f330;
	neg.f32 	%f332, %f325;
	add.s64 	%rd80, %rd5, %rd76;
	ld.global.f32 	%f333, [%rd80];
	mul.f32 	%f334, %f333, %f332;
	ld.global.f32 	%f335, [%rd77+-4];
	div.rn.f32 	%f336, %f331, %f335;
	ld.global.f32 	%f337, [%rd78+-4];
	mul.f32 	%f338, %f336, %f337;
	sub.f32 	%f339, %f328, %f338;
	ld.global.f32 	%f340, [%rd79+-4];
	mul.f32 	%f341, %f336, %f340;
	sub.f32 	%f342, %f334, %f341;
	neg.f32 	%f343, %f336;
	ld.global.f32 	%f344, [%rd80+-4];
	mul.f32 	%f345, %f344, %f343;
	ld.global.f32 	%f346, [%rd77+-8];
	div.rn.f32 	%f347, %f342, %f346;
	ld.global.f32 	%f348, [%rd78+-8];
	mul.f32 	%f349, %f347, %f348;
	sub.f32 	%f350, %f339, %f349;
	ld.global.f32 	%f351, [%rd79+-8];
	mul.f32 	%f352, %f347, %f351;
	sub.f32 	%f353, %f345, %f352;
	neg.f32 	%f354, %f347;
	ld.global.f32 	%f355, [%rd80+-8];
	mul.f32 	%f356, %f355, %f354;
	ld.global.f32 	%f357, [%rd77+-12];
	div.rn.f32 	%f358, %f353, %f357;
	ld.global.f32 	%f359, [%rd78+-12];
	mul.f32 	%f360, %f358, %f359;
	sub.f32 	%f440, %f350, %f360;
	ld.global.f32 	%f361, [%rd79+-12];
	mul.f32 	%f362, %f358, %f361;
	sub.f32 	%f439, %f356, %f362;
	neg.f32 	%f363, %f358;
	ld.global.f32 	%f364, [%rd80+-12];
	mul.f32 	%f438, %f364, %f363;
	add.s32 	%r66, %r66, -4;
$L__BB1_22:
	setp.eq.s32 	%p17, %r31, 0;
	@%p17 bra 	$L__BB1_27;
	setp.eq.s32 	%p18, %r31, 1;
	@%p18 bra 	$L__BB1_25;
	mul.wide.s32 	%rd81, %r66, 4;
	add.s64 	%rd82, %rd7, %rd81;
	ld.global.f32 	%f366, [%rd82];
	div.rn.f32 	%f367, %f439, %f366;
	add.s64 	%rd83, %rd8, %rd81;
	ld.global.f32 	%f368, [%rd83];
	mul.f32 	%f369, %f367, %f368;
	sub.f32 	%f370, %f440, %f369;
	add.s64 	%rd84, %rd6, %rd81;
	ld.global.f32 	%f371, [%rd84];
	mul.f32 	%f372, %f367, %f371;
	sub.f32 	%f373, %f438, %f372;
	neg.f32 	%f374, %f367;
	add.s64 	%rd85, %rd5, %rd81;
	ld.global.f32 	%f375, [%rd85];
	mul.f32 	%f376, %f375, %f374;
	ld.global.f32 	%f377, [%rd82+-4];
	div.rn.f32 	%f378, %f373, %f377;
	ld.global.f32 	%f379, [%rd83+-4];
	mul.f32 	%f380, %f378, %f379;
	sub.f32 	%f440, %f370, %f380;
	ld.global.f32 	%f381, [%rd84+-4];
	mul.f32 	%f382, %f378, %f381;
	sub.f32 	%f439, %f376, %f382;
	neg.f32 	%f383, %f378;
	ld.global.f32 	%f384, [%rd85+-4];
	mul.f32 	%f438, %f384, %f383;
	add.s32 	%r66, %r66, -2;
$L__BB1_25:
	and.b32  	%r56, %r3, 1;
	setp.eq.b32 	%p19, %r56, 1;
	not.pred 	%p20, %p19;
	@%p20 bra 	$L__BB1_27;
	mul.wide.s32 	%rd86, %r66, 4;
	add.s64 	%rd87, %rd7, %rd86;
	ld.global.f32 	%f385, [%rd87];
	div.rn.f32 	%f386, %f439, %f385;
	add.s64 	%rd88, %rd8, %rd86;
	ld.global.f32 	%f387, [%rd88];
	mul.f32 	%f388, %f386, %f387;
	sub.f32 	%f440, %f440, %f388;
	add.s64 	%rd89, %rd6, %rd86;
	ld.global.f32 	%f389, [%rd89];
	mul.f32 	%f390, %f386, %f389;
	sub.f32 	%f439, %f438, %f390;
	neg.f32 	%f391, %f386;
	add.s64 	%rd90, %rd5, %rd86;
	ld.global.f32 	%f392, [%rd90];
	mul.f32 	%f438, %f392, %f391;
$L__BB1_27:
	st.global.f32 	[%rd21], %f438;
	st.global.f32 	[%rd22], %f439;
	st.global.f32 	[%rd23], %f43;
	st.global.f32 	[%rd24], %f440;
$L__BB1_28:
	ret;

}
	// .globl	_Z18final_computationsPfS_S_S_S_Pii
.visible .entry _Z18final_computationsPfS_S_S_S_Pii(
	.param .u64 .ptr .align 1 _Z18final_computationsPfS_S_S_S_Pii_param_0,
	.param .u64 .ptr .align 1 _Z18final_computationsPfS_S_S_S_Pii_param_1,
	.param .u64 .ptr .align 1 _Z18final_computationsPfS_S_S_S_Pii_param_2,
	.param .u64 .ptr .align 1 _Z18final_computationsPfS_S_S_S_Pii_param_3,
	.param .u64 .ptr .align 1 _Z18final_computationsPfS_S_S_S_Pii_param_4,
	.param .u64 .ptr .align 1 _Z18final_computationsPfS_S_S_S_Pii_param_5,
	.param .u32 _Z18final_computationsPfS_S_S_S_Pii_param_6
)
{
	.reg .pred 	%p<12>;
	.reg .b32 	%r<64>;
	.reg .b32 	%f<109>;
	.reg .b64 	%rd<57>;

	ld.param.u64 	%rd8, [_Z18final_computationsPfS_S_S_S_Pii_param_0];
	ld.param.u64 	%rd11, [_Z18final_computationsPfS_S_S_S_Pii_param_1];
	ld.param.u64 	%rd12, [_Z18final_computationsPfS_S_S_S_Pii_param_2];
	ld.param.u64 	%rd13, [_Z18final_computationsPfS_S_S_S_Pii_param_3];
	ld.param.u64 	%rd9, [_Z18final_computationsPfS_S_S_S_Pii_param_4];
	ld.param.u64 	%rd10, [_Z18final_computationsPfS_S_S_S_Pii_param_5];
	ld.param.u32 	%r36, [_Z18final_computationsPfS_S_S_S_Pii_param_6];
	cvta.to.global.u64 	%rd1, %rd11;
	cvta.to.global.u64 	%rd2, %rd12;
	cvta.to.global.u64 	%rd3, %rd8;
	cvta.to.global.u64 	%rd4, %rd13;
	mov.u32 	%r37, %ntid.x;
	mov.u32 	%r38, %ctaid.x;
	mov.u32 	%r39, %tid.x;
	mad.lo.s32 	%r40, %r37, %r38, %r39;
	shl.b32 	%r1, %r40, 1;
	setp.ge.s32 	%p1, %r1, %r36;
	@%p1 bra 	$L__BB2_15;
	cvta.to.global.u64 	%rd14, %rd9;
	cvta.to.global.u64 	%rd15, %rd10;
	mul.wide.s32 	%rd16, %r1, 4;
	add.s64 	%rd17, %rd14, %rd16;
	ld.global.f32 	%f4, [%rd17];
	add.s64 	%rd18, %rd15, %rd16;
	ld.global.u32 	%r41, [%rd18];
	mul.wide.s32 	%rd19, %r41, 4;
	add.s64 	%rd20, %rd4, %rd19;
	st.global.f32 	[%rd20], %f4;
	ld.global.f32 	%f5, [%rd17+4];
	ld.global.u32 	%r42, [%rd18+4];
	mul.wide.s32 	%rd21, %r42, 4;
	add.s64 	%rd22, %rd4, %rd21;
	st.global.f32 	[%rd22], %f5;
	ld.global.u32 	%r2, [%rd18];
	mul.wide.s32 	%rd23, %r2, 4;
	add.s64 	%rd24, %rd3, %rd23;
	ld.global.f32 	%f6, [%rd24+4];
	ld.global.f32 	%f7, [%rd17];
	mul.f32 	%f8, %f6, %f7;
	add.s64 	%rd25, %rd4, %rd23;
	ld.global.f32 	%f9, [%rd25+4];
	sub.f32 	%f10, %f9, %f8;
	st.global.f32 	[%rd25+4], %f10;
	ld.global.u32 	%r3, [%rd18+4];
	mul.wide.s32 	%rd26, %r3, 4;
	add.s64 	%rd27, %rd2, %rd26;
	ld.global.f32 	%f11, [%rd17+4];
	ld.global.f32 	%f12, [%rd27+-4];
	add.s64 	%rd5, %rd4, %rd26;
	mul.f32 	%f13, %f12, %f11;
	ld.global.f32 	%f14, [%rd5+-4];
	sub.f32 	%f15, %f14, %f13;
	st.global.f32 	[%rd5+-4], %f15;
	add.s32 	%r54, %r2, 2;
	setp.ge.s32 	%p2, %r54, %r3;
	@%p2 bra 	$L__BB2_8;
	add.s32 	%r58, %r2, 1;
	xor.b32  	%r43, %r3, 2;
	sub.s32 	%r44, %r43, %r2;
	and.b32  	%r6, %r44, 3;
	setp.eq.s32 	%p3, %r6, 0;
	@%p3 bra 	$L__BB2_5;
	add.s64 	%rd6, %rd4, 4;
	add.s64 	%rd7, %rd1, 4;
	neg.s32 	%r51, %r6;
	mov.u32 	%r52, %r58;
$L__BB2_4:
	.pragma "nounroll";
	mov.u32 	%r58, %r54;
	ld.param.u64 	%rd55, [_Z18final_computationsPfS_S_S_S_Pii_param_0];
	mul.wide.s32 	%rd28, %r58, 4;
	cvta.to.global.u64 	%rd29, %rd55;
	add.s64 	%rd30, %rd29, %rd28;
	mul.wide.s32 	%rd31, %r52, 4;
	add.s64 	%rd32, %rd6, %rd31;
	add.s64 	%rd33, %rd2, %rd31;
	add.s64 	%rd34, %rd7, %rd31;
	ld.global.f32 	%f16, [%rd30];
	ld.global.f32 	%f17, [%rd34+-4];
	div.rn.f32 	%f18, %f16, %f17;
	st.global.f32 	[%rd30], %f18;
	ld.global.f32 	%f19, [%rd34];
	ld.global.f32 	%f20, [%rd33];
	mul.f32 	%f21, %f18, %f20;
	sub.f32 	%f22, %f19, %f21;
	st.global.f32 	[%rd34], %f22;
	ld.global.f32 	%f23, [%rd32+-4];
	ld.global.f32 	%f24, [%rd30];
	mul.f32 	%f25, %f24, %f23;
	ld.global.f32 	%f26, [%rd32];
	sub.f32 	%f27, %f26, %f25;
	st.global.f32 	[%rd32], %f27;
	add.s32 	%r54, %r58, 1;
	add.s32 	%r52, %r52, 1;
	add.s32 	%r51, %r51, 1;
	setp.ne.s32 	%p4, %r51, 0;
	@%p4 bra 	$L__BB2_4;
$L__BB2_5:
	sub.s32 	%r45, %r3, %r2;
	add.s32 	%r46, %r45, -3;
	setp.lt.u32 	%p5, %r46, 3;
	@%p5 bra 	$L__BB2_8;
	sub.s32 	%r56, %r54, %r3;
$L__BB2_7:
	ld.param.u64 	%rd56, [_Z18final_computationsPfS_S_S_S_Pii_param_0];
	add.s32 	%r20, %r54, 3;
	cvta.to.global.u64 	%rd35, %rd56;
	mul.wide.s32 	%rd36, %r54, 4;
	add.s64 	%rd37, %rd35, %rd36;
	ld.global.f32 	%f28, [%rd37];
	mul.wide.s32 	%rd38, %r58, 4;
	add.s64 	%rd39, %rd1, %rd38;
	ld.global.f32 	%f29, [%rd39];
	div.rn.f32 	%f30, %f28, %f29;
	st.global.f32 	[%rd37], %f30;
	add.s64 	%rd40, %rd1, %rd36;
	ld.global.f32 	%f31, [%rd40];
	add.s64 	%rd41, %rd2, %rd38;
	ld.global.f32 	%f32, [%rd41];
	mul.f32 	%f33, %f30, %f32;
	sub.f32 	%f34, %f31, %f33;
	st.global.f32 	[%rd40], %f34;
	add.s64 	%rd42, %rd4, %rd38;
	ld.global.f32 	%f35, [%rd42];
	ld.global.f32 	%f36, [%rd37];
	add.s64 	%rd43, %rd4, %rd36;
	mul.f32 	%f37, %f36, %f35;
	ld.global.f32 	%f38, [%rd43];
	sub.f32 	%f39, %f38, %f37;
	st.global.f32 	[%rd43], %f39;
	ld.global.f32 	%f40, [%rd37+4];
	ld.global.f32 	%f41, [%rd40];
	div.rn.f32 	%f42, %f40, %f41;
	st.global.f32 	[%rd37+4], %f42;
	ld.global.f32 	%f43, [%rd40+4];
	add.s64 	%rd44, %rd2, %rd36;
	ld.global.f32 	%f44, [%rd44];
	mul.f32 	%f45, %f42, %f44;
	sub.f32 	%f46, %f43, %f45;
	st.global.f32 	[%rd40+4], %f46;
	ld.global.f32 	%f47, [%rd43];
	ld.global.f32 	%f48, [%rd37+4];
	mul.f32 	%f49, %f48, %f47;
	ld.global.f32 	%f50, [%rd43+4];
	sub.f32 	%f51, %f50, %f49;
	st.global.f32 	[%rd43+4], %f51;
	ld.global.f32 	%f52, [%rd37+8];
	ld.global.f32 	%f53, [%rd40+4];
	div.rn.f32 	%f54, %f52, %f53;
	st.global.f32 	[%rd37+8], %f54;
	ld.global.f32 	%f55, [%rd40+8];
	ld.global.f32 	%f56, [%rd44+4];
	mul.f32 	%f57, %f54, %f56;
	sub.f32 	%f58, %f55, %f57;
	st.global.f32 	[%rd40+8], %f58;
	ld.global.f32 	%f59, [%rd43+4];
	ld.global.f32 	%f60, [%rd37+8];
	mul.f32 	%f61, %f60, %f59;
	ld.global.f32 	%f62, [%rd43+8];
	sub.f32 	%f63, %f62, %f61;
	st.global.f32 	[%rd43+8], %f63;
	ld.global.f32 	%f64, [%rd37+12];
	ld.global.f32 	%f65, [%rd40+8];
	div.rn.f32 	%f66, %f64, %f65;
	st.global.f32 	[%rd37+12], %f66;
	ld.global.f32 	%f67, [%rd40+12];
	ld.global.f32 	%f68, [%rd44+8];
	mul.f32 	%f69, %f66, %f68;
	sub.f32 	%f70, %f67, %f69;
	st.global.f32 	[%rd40+12], %f70;
	ld.global.f32 	%f71, [%rd43+8];
	ld.global.f32 	%f72, [%rd37+12];
	mul.f32 	%f73, %f72, %f71;
	ld.global.f32 	%f74, [%rd43+12];
	sub.f32 	%f75, %f74, %f73;
	st.global.f32 	[%rd43+12], %f75;
	add.s32 	%r54, %r54, 4;
	add.s32 	%r56, %r56, 4;
	setp.ne.s32 	%p6, %r56, 0;
	mov.u32 	%r58, %r20;
	@%p6 bra 	$L__BB2_7;
$L__BB2_8:
	ld.global.f32 	%f76, [%rd5+-4];
	add.s64 	%rd46, %rd1, %rd26;
	ld.global.f32 	%f77, [%rd46+-4];
	div.rn.f32 	%f108, %f76, %f77;
	st.global.f32 	[%rd5+-4], %f108;
	add.s32 	%r61, %r3, -2;
	setp.le.s32 	%p7, %r61, %r2;
	@%p7 bra 	$L__BB2_15;
	xor.b32  	%r47, %r3, 2;
	sub.s32 	%r48, %r47, %r2;
	and.b32  	%r24, %r48, 3;
	setp.eq.s32 	%p8, %r24, 0;
	@%p8 bra 	$L__BB2_13;
	neg.s32 	%r59, %r24;
	mov.u32 	%r60, %r3;
$L__BB2_11:
	.pragma "nounroll";
	mul.wide.s32 	%rd47, %r61, 4;
	add.s64 	%rd48, %rd1, %rd47;
	add.s64 	%rd49, %rd2, %rd47;
	add.s64 	%rd50, %rd4, %rd47;
	ld.global.f32 	%f78, [%rd50];
	ld.global.f32 	%f79, [%rd49];
	mul.f32 	%f80, %f79, %f108;
	sub.f32 	%f81, %f78, %f80;
	ld.global.f32 	%f82, [%rd48];
	div.rn.f32 	%f108, %f81, %f82;
	st.global.f32 	[%rd50], %f108;
	add.s32 	%r61, %r61, -1;
	add.s32 	%r60, %r60, -1;
	add.s32 	%r59, %r59, 1;
	setp.ne.s32 	%p9, %r59, 0;
	@%p9 bra 	$L__BB2_11;
	add.s32 	%r61, %r60, -2;
$L__BB2_13:
	sub.s32 	%r49, %r3, %r2;
	add.s32 	%r50, %r49, -3;
	setp.lt.u32 	%p10, %r50, 3;
	@%p10 bra 	$L__BB2_15;
$L__BB2_14:
	mul.wide.s32 	%rd51, %r61, 4;
	add.s64 	%rd52, %rd4, %rd51;
	ld.global.f32 	%f83, [%rd52];
	add.s64 	%rd53, %rd2, %rd51;
	ld.global.f32 	%f84, [%rd53];
	ld.global.f32 	%f85, [%rd52+4];
	mul.f32 	%f86, %f84, %f85;
	sub.f32 	%f87, %f83, %f86;
	add.s64 	%rd54, %rd1, %rd51;
	ld.global.f32 	%f88, [%rd54];
	div.rn.f32 	%f89, %f87, %f88;
	st.global.f32 	[%rd52], %f89;
	ld.global.f32 	%f90, [%rd52+-4];
	ld.global.f32 	%f91, [%rd53+-4];
	mul.f32 	%f92, %f91, %f89;
	sub.f32 	%f93, %f90, %f92;
	ld.global.f32 	%f94, [%rd54+-4];
	div.rn.f32 	%f95, %f93, %f94;
	st.global.f32 	[%rd52+-4], %f95;
	ld.global.f32 	%f96, [%rd52+-8];
	ld.global.f32 	%f97, [%rd53+-8];
	mul.f32 	%f98, %f97, %f95;
	sub.f32 	%f99, %f96, %f98;
	ld.global.f32 	%f100, [%rd54+-8];
	div.rn.f32 	%f101, %f99, %f100;
	st.global.f32 	[%rd52+-8], %f101;
	ld.global.f32 	%f102, [%rd52+-12];
	ld.global.f32 	%f103, [%rd53+-12];
	mul.f32 	%f104, %f103, %f101;
	sub.f32 	%f105, %f102, %f104;
	ld.global.f32 	%f106, [%rd54+-12];
	div.rn.f32 	%f107, %f105, %f106;
	st.global.f32 	[%rd52+-12], %f107;
	add.s32 	%r61, %r61, -4;
	setp.gt.s32 	%p11, %r61, %r2;
	@%p11 bra 	$L__BB2_14;
$L__BB2_15:
	ret;

}


// ===== COMPILED SASS (sm_100) =====

	.target	sm_100

	.elftype	@"ET_EXEC"


//--------------------- .note.nv.tkinfo           --------------------------
	.section	.note.nv.tkinfo,"",@"SHT_NOTE"
	.sectionflags	@"SHF_NOTE_NV_TKINFO"
	.tkinfo
        /*0018*/ 	.word	0x00000002
        /*0030*/ 	.string	""
        /*0030*/ 	.string	"ptxas"
        /*0030*/ 	.string	"Cuda compilation tools, release 13.0, V13.0.88"
        /*0030*/ 	.string	"Build cuda_13.0.r13.0/compiler.36424714_0"
        /*0030*/ 	.string	"-arch sm_100 -m 64 "



//--------------------- .note.nv.cuinfo           --------------------------
	.section	.note.nv.cuinfo,"",@"SHT_NOTE"
	.sectionflags	@"SHF_NOTE_NV_CUINFO"
        /*0018*/ 	.short	0x0002
        /*001a*/ 	.short	0x0064
        /*001c*/ 	.short	0x0082
	.zero		2


//--------------------- .nv.info                  --------------------------
	.section	.nv.info,"",@"SHT_CUDA_INFO"
	.align	4


	//----- nvinfo : EIATTR_REGCOUNT
	.align		4
        /*0000*/ 	.byte	0x04, 0x2f
        /*0002*/ 	.short	(.L_1 - .L_0)
	.align		4
.L_0:
        /*0004*/ 	.word	index@(_Z10LU_tridiagPfS_S_S_ii)
        /*0008*/ 	.word	0x0000001f


	//----- nvinfo : EIATTR_FRAME_SIZE
	.align		4
.L_1:
        /*000c*/ 	.byte	0x04, 0x11
        /*000e*/ 	.short	(.L_3 - .L_2)
	.align		4
.L_2:
        /*0010*/ 	.word	index@($__internal_2_$__cuda_sm3x_div_rn_noftz_f32_slowpath)
        /*0014*/ 	.word	0x00000000


	//----- nvinfo : EIATTR_FRAME_SIZE
	.align		4
.L_3:
        /*0018*/ 	.byte	0x04, 0x11
        /*001a*/ 	.short	(.L_5 - .L_4)
	.align		4
.L_4:
        /*001c*/ 	.word	index@(_Z10LU_tridiagPfS_S_S_ii)
        /*0020*/ 	.word	0x00000000


	//----- nvinfo : EIATTR_REGCOUNT
	.align		4
.L_5:
        /*0024*/ 	.byte	0x04, 0x2f
        /*0026*/ 	.short	(.L_7 - .L_6)
	.align		4
.L_6:
        /*0028*/ 	.word	index@(_Z12partitioningPfS_S_S_S_S_S_S_Piiiii)
        /*002c*/ 	.word	0x00000035


	//----- nvinfo : EIATTR_FRAME_SIZE
	.align		4
.L_7:
        /*0030*/ 	.byte	0x04, 0x11
        /*0032*/ 	.short	(.L_9 - .L_8)
	.align		4
.L_8:
        /*0034*/ 	.word	index@($__internal_1_$__cuda_sm3x_div_rn_noftz_f32_slowpath)
        /*0038*/ 	.word	0x00000000


	//----- nvinfo : EIATTR_FRAME_SIZE
	.align		4
.L_9:
        /*003c*/ 	.byte	0x04, 0x11
        /*003e*/ 	.short	(.L_11 - .L_10)
	.align		4
.L_10:
        /*0040*/ 	.word	index@(_Z12partitioningPfS_S_S_S_S_S_S_Piiiii)
        /*0044*/ 	.word	0x00000000


	//----- nvinfo : EIATTR_REGCOUNT
	.align		4
.L_11:
        /*0048*/ 	.byte	0x04, 0x2f
        /*004a*/ 	.short	(.L_13 - .L_12)
	.align		4
.L_12:
        /*004c*/ 	.word	index@(_Z18final_computationsPfS_S_S_S_Pii)
        /*0050*/ 	.word	0x00000028


	//----- nvinfo : EIATTR_FRAME_SIZE
	.align		4
.L_13:
        /*0054*/ 	.byte	0x04, 0x11
        /*0056*/ 	.short	(.L_15 - .L_14)
	.align		4
.L_14:
        /*0058*/ 	.word	index@($__internal_0_$__cuda_sm3x_div_rn_noftz_f32_slowpath)
        /*005c*/ 	.word	0x00000000


	//----- nvinfo : EIATTR_FRAME_SIZE
	.align		4
.L_15:
        /*0060*/ 	.byte	0x04, 0x11
        /*0062*/ 	.short	(.L_17 - .L_16)
	.align		4
.L_16:
        /*0064*/ 	.word	index@(_Z18final_computationsPfS_S_S_S_Pii)
        /*0068*/ 	.word	0x00000000


	//----- nvinfo : EIATTR_MIN_STACK_SIZE
	.align		4
.L_17:
        /*006c*/ 	.byte	0x04, 0x12
        /*006e*/ 	.short	(.L_19 - .L_18)
	.align		4
.L_18:
        /*0070*/ 	.word	index@(_Z18final_computationsPfS_S_S_S_Pii)
        /*0074*/ 	.word	0x00000000


	//----- nvinfo : EIATTR_MIN_STACK_SIZE
	.align		4
.L_19:
        /*0078*/ 	.byte	0x04, 0x12
        /*007a*/ 	.short	(.L_21 - .L_20)
	.align		4
.L_20:
        /*007c*/ 	.word	index@(_Z12partitioningPfS_S_S_S_S_S_S_Piiiii)
        /*0080*/ 	.word	0x00000000


	//----- nvinfo : EIATTR_MIN_STACK_SIZE
	.align		4
.L_21:
        /*0084*/ 	.byte	0x04, 0x12
        /*0086*/ 	.short	(.L_23 - .L_22)
	.align		4
.L_22:
        /*0088*/ 	.word	index@(_Z10LU_tridiagPfS_S_S_ii)
        /*008c*/ 	.word	0x00000000
.L_23:


//--------------------- .nv.compat                --------------------------
	.section	.nv.compat,"",@"SHT_CUDA_COMPAT_INFO"
	.align	4
        /*0000*/ 	.byte	0x02, 0x09, 0x00, 0x00, 0x02, 0x02, 0x01, 0x00, 0x02, 0x05, 0x05, 0x00, 0x03, 0x07, 0x01, 0x01
        /*0010*/ 	.byte	0x02, 0x03, 0x00, 0x00, 0x02, 0x06, 0x01, 0x00, 0x04, 0x0b, 0x08, 0x00, 0x01, 0x00, 0x00, 0x00
        /*0020*/ 	.byte	0x00, 0x00, 0x00, 0x00


//--------------------- .nv.info._Z18final_computationsPfS_S_S_S_Pii --------------------------
	.section	.nv.info._Z18final_computationsPfS_S_S_S_Pii,"",@"SHT_CUDA_INFO"
	.sectionflags	@""
	.align	4


	//----- nvinfo : EIATTR_CUDA_API_VERSION
	.align		4
        /*0000*/ 	.byte	0x04, 0x37
        /*0002*/ 	.short	(.L_25 - .L_24)
.L_24:
        /*0004*/ 	.word	0x00000082


	//----- nvinfo : EIATTR_KPARAM_INFO
	.align		4
.L_25:
        /*0008*/ 	.byte	0x04, 0x17
        /*000a*/ 	.short	(.L_27 - .L_26)
.L_26:
        /*000c*/ 	.word	0x00000000
        /*0010*/ 	.short	0x0006
        /*0012*/ 	.short	0x0030
        /*0014*/ 	.byte	0x00, 0xf0, 0x11, 0x00


	//----- nvinfo : EIATTR_KPARAM_INFO
	.align		4
.L_27:
        /*0018*/ 	.byte	0x04, 0x17
        /*001a*/ 	.short	(.L_29 - .L_28)
.L_28:
        /*001c*/ 	.word	0x00000000
        /*0020*/ 	.short	0x0005
        /*0022*/ 	.short	0x0028
        /*0024*/ 	.byte	0x00, 0xf5, 0x21, 0x00


	//----- nvinfo : EIATTR_KPARAM_INFO
	.align		4
.L_29:
        /*0028*/ 	.byte	0x04, 0x17
        /*002a*/ 	.short	(.L_31 - .L_30)
.L_30:
        /*002c*/ 	.word	0x00000000
        /*0030*/ 	.short	0x0004
        /*0032*/ 	.short	0x0020
        /*0034*/ 	.byte	0x00, 0xf5, 0x21, 0x00


	//----- nvinfo : EIATTR_KPARAM_INFO
	.align		4
.L_31:
        /*0038*/ 	.byte	0x04, 0x17
        /*003a*/ 	.short	(.L_33 - .L_32)
.L_32:
        /*003c*/ 	.word	0x00000000
        /*0040*/ 	.short	0x0003
        /*0042*/ 	.short	0x0018
        /*0044*/ 	.byte	0x00, 0xf5, 0x21, 0x00


	//----- nvinfo : EIATTR_KPARAM_INFO
	.align		4
.L_33:
        /*0048*/ 	.byte	0x04, 0x17
        /*004a*/ 	.short	(.L_35 - .L_34)
.L_34:
        /*004c*/ 	.word	0x00000000
        /*0050*/ 	.short	0x0002
        /*0052*/ 	.short	0x0010
        /*0054*/ 	.byte	0x00, 0xf5, 0x21, 0x00


	//----- nvinfo : EIATTR_KPARAM_INFO
	.align		4
.L_35:
        /*0058*/ 	.byte	0x04, 0x17
        /*005a*/ 	.short	(.L_37 - .L_36)
.L_36:
        /*005c*/ 	.word	0x00000000
        /*0060*/ 	.short	0x0001
        /*0062*/ 	.short	0x0008
        /*0064*/ 	.byte	0x00, 0xf5, 0x21, 0x00


	//----- nvinfo : EIATTR_KPARAM_INFO
	.align		4
.L_37:
        /*0068*/ 	.byte	0x04, 0x17
        /*006a*/ 	.short	(.L_39 - .L_38)
.L_38:
        /*006c*/ 	.word	0x00000000
        /*0070*/ 	.short	0x0000
        /*0072*/ 	.short	0x0000
        /*0074*/ 	.byte	0x00, 0xf5, 0x21, 0x00


	//----- nvinfo : EIATTR_SPARSE_MMA_MASK
	.align		4
.L_39:
        /*0078*/ 	.byte	0x03, 0x50
        /*007a*/ 	.short	0x0000


	//----- nvinfo : EIATTR_MAXREG_COUNT
	.align		4
        /*007c*/ 	.byte	0x03, 0x1b
        /*007e*/ 	.short	0x00ff


	//----- nvinfo : EIATTR_MERCURY_ISA_VERSION
	.align		4
        /*0080*/ 	.byte	0x03, 0x5f
        /*0082*/ 	.short	0x0101


	//----- nvinfo : EIATTR_VRC_CTA_INIT_COUNT
	.align		4
        /*0084*/ 	.byte	0x02, 0x4a
	.zero		1
	.zero		1


	//----- nvinfo : EIATTR_EXIT_INSTR_OFFSETS
	.align		4
        /*0088*/ 	.byte	0x04, 0x1c
        /*008a*/ 	.short	(.L_41 - .L_40)


	//   ....[0]....
.L_40:
        /*008c*/ 	.word	0x00000080


	//   ....[1]....
        /*0090*/ 	.word	0x00000f50


	//   ....[2]....
        /*0094*/ 	.word	0x00001270


	//   ....[3]....
        /*0098*/ 	.word	0x000017b0


	//----- nvinfo : EIATTR_CRS_STACK_SIZE
	.align		4
.L_41:
        /*009c*/ 	.byte	0x04, 0x1e
        /*009e*/ 	.short	(.L_43 - .L_42)
.L_42:
        /*00a0*/ 	.word	0x00000000


	//----- nvinfo : EIATTR_CBANK_PARAM_SIZE
	.align		4
.L_43:
        /*00a4*/ 	.byte	0x03, 0x19
        /*00a6*/ 	.short	0x0034


	//----- nvinfo : EIATTR_PARAM_CBANK
	.align		4
        /*00a8*/ 	.byte	0x04, 0x0a
        /*00aa*/ 	.short	(.L_45 - .L_44)
	.align		4
.L_44:
        /*00ac*/ 	.word	index@(.nv.constant0._Z18final_computationsPfS_S_S_S_Pii)
        /*00b0*/ 	.short	0x0380
        /*00b2*/ 	.short	0x0034


	//----- nvinfo : EIATTR_SW_WAR
	.align		4
.L_45:
        /*00b4*/ 	.byte	0x04, 0x36
        /*00b6*/ 	.short	(.L_47 - .L_46)
.L_46:
        /*00b8*/ 	.word	0x00000008
.L_47:


//--------------------- .nv.info._Z12partitioningPfS_S_S_S_S_S_S_Piiiii --------------------------
	.section	.nv.info._Z12partitioningPfS_S_S_S_S_S_S_Piiiii,"",@"SHT_CUDA_INFO"
	.sectionflags	@""
	.align	4


	//----- nvinfo : EIATTR_CUDA_API_VERSION
	.align		4
        /*0000*/ 	.byte	0x04, 0x37
        /*0002*/ 	.short	(.L_49 - .L_48)
.L_48:
        /*0004*/ 	.word	0x00000082


	//----- nvinfo : EIATTR_KPARAM_INFO
	.align		4
.L_49:
        /*0008*/ 	.byte	0x04, 0x17
        /*000a*/ 	.short	(.L_51 - .L_50)
.L_50:
        /*000c*/ 	.word	0x00000000
        /*0010*/ 	.short	0x000c
        /*0012*/ 	.short	0x0054
        /*0014*/ 	.byte	0x00, 0xf0, 0x11, 0x00


	//----- nvinfo : EIATTR_KPARAM_INFO
	.align		4
.L_51:
        /*0018*/ 	.byte	0x04, 0x17
        /*001a*/ 	.short	(.L_53 - .L_52)
.L_52:
        /*001c*/ 	.word	0x00000000
        /*0020*/ 	.short	0x000b
        /*0022*/ 	.short	0x0050
        /*0024*/ 	.byte	0x00, 0xf0, 0x11, 0x00


	//----- nvinfo : EIATTR_KPARAM_INFO
	.align		4
.L_53:
        /*0028*/ 	.byte	0x04, 0x17
        /*002a*/ 	.short	(.L_55 - .L_54)
.L_54:
        /*002c*/ 	.word	0x00000000
        /*0030*/ 	.short	0x000a
        /*0032*/ 	.short	0x004c
        /*0034*/ 	.byte	0x00, 0xf0, 0x11, 0x00


	//----- nvinfo : EIATTR_KPARAM_INFO
	.align		4
.L_55:
        /*0038*/ 	.byte	0x04, 0x17
        /*003a*/ 	.short	(.L_57 - .L_56)
.L_56:
        /*003c*/ 	.word	0x00000000
        /*0040*/ 	.short	0x0009
        /*0042*/ 	.short	0x0048
        /*0044*/ 	.byte	0x00, 0xf0, 0x11, 0x00


	//----- nvinfo : EIATTR_KPARAM_INFO
	.align		4
.L_57:
        /*0048*/ 	.byte	0x04, 0x17
        /*004a*/ 	.short	(.L_59 - .L_58)
.L_58:
        /*004c*/ 	.word	0x00000000
        /*0050*/ 	.short	0x0008
        /*0052*/ 	.short	0x0040
        /*0054*/ 	.byte	0x00, 0xf5, 0x21, 0x00


	//----- nvinfo : EIATTR_KPARAM_INFO
	.align		4
.L_59:
        /*0058*/ 	.byte	0x04, 0x17
        /*005a*/ 	.short	(.L_61 - .L_60)
.L_60:
        /*005c*/ 	.word	0x00000000
        /*0060*/ 	.short	0x0007
        /*0062*/ 	.short	0x0038
        /*0064*/ 	.byte	0x00, 0xf5, 0x21, 0x00


	//----- nvinfo : EIATTR_KPARAM_INFO
	.align		4
.L_61:
        /*0068*/ 	.byte	0x04, 0x17
        /*006a*/ 	.short	(.L_63 - .L_62)
.L_62:
        /*006c*/ 	.word	0x00000000
        /*0070*/ 	.short	0x0006
        /*0072*/ 	.short	0x0030
        /*0074*/ 	.byte	0x00, 0xf5, 0x21, 0x00


	//----- nvinfo : EIATTR_KPARAM_INFO
	.align		4
.L_63:
        /*0078*/ 	.byte	0x04, 0x17
        /*007a*/ 	.short	(.L_65 - .L_64)
.L_64:
        /*007c*/ 	.word	0x00000000
        /*0080*/ 	.short	0x0005
        /*0082*/ 	.short	0x0028
        /*0084*/ 	.byte	0x00, 0xf5, 0x21, 0x00


	//----- nvinfo : EIATTR_KPARAM_INFO
	.align		4
.L_65:
        /*0088*/ 	.byte	0x04, 0x17
        /*008a*/ 	.short	(.L_67 - .L_66)
.L_66:
        /*008c*/ 	.word	0x00000000
        /*0090*/ 	.short	0x0004
        /*0092*/ 	.short	0x0020
        /*0094*/ 	.byte	0x00, 0xf5, 0x21, 0x00


	//----- nvinfo : EIATTR_KPARAM_INFO
	.align		4
.L_67:
        /*0098*/ 	.byte	0x04, 0x17
        /*009a*/ 	.short	(.L_69 - .L_68)
.L_68:
        /*009c*/ 	.word	0x00000000
        /*00a0*/ 	.short	0x0003
        /*00a2*/ 	.short	0x0018
        /*00a4*/ 	.byte	0x00, 0xf5, 0x21, 0x00


	//----- nvinfo : EIATTR_KPARAM_INFO
	.align		4
.L_69:
        /*00a8*/ 	.byte	0x04, 0x17
        /*00aa*/ 	.short	(.L_71 - .L_70)
.L_70:
        /*00ac*/ 	.word	0x00000000
        /*00b0*/ 	.short	0x0002
        /*00b2*/ 	.short	0x0010
        /*00b4*/ 	.byte	0x00, 0xf5, 0x21, 0x00


	//----- nvinfo : EIATTR_KPARAM_INFO
	.align		4
.L_71:
        /*00b8*/ 	.byte	0x04, 0x17
        /*00ba*/ 	.short	(.L_73 - .L_72)
.L_72:
        /*00bc*/ 	.word	0x00000000
        /*00c0*/ 	.short	0x0001
        /*00c2*/ 	.short	0x0008
        /*00c4*/ 	.byte	0x00, 0xf5, 0x21, 0x00


	//----- nvinfo : EIATTR_KPARAM_INFO
	.align		4
.L_73:
        /*00c8*/ 	.byte	0x04, 0x17
        /*00ca*/ 	.short	(.L_75 - .L_74)
.L_74:
        /*00cc*/ 	.word	0x00000000
        /*00d0*/ 	.short	0x0000
        /*00d2*/ 	.short	0x0000
        /*00d4*/ 	.byte	0x00, 0xf5, 0x21, 0x00


	//----- nvinfo : EIATTR_SPARSE_MMA_MASK
	.align		4
.L_75:
        /*00d8*/ 	.byte	0x03, 0x50
        /*00da*/ 	.short	0x0000


	//----- nvinfo : EIATTR_MAXREG_COUNT
	.align		4
        /*00dc*/ 	.byte	0x03, 0x1b
        /*00de*/ 	.short	0x00ff


	//----- nvinfo : EIATTR_MERCURY_ISA_VERSION
	.align		4
        /*00e0*/ 	.byte	0x03, 0x5f
        /*00e2*/ 	.short	0x0101


	//----- nvinfo : EIATTR_VRC_CTA_INIT_COUNT
	.align		4
        /*00e4*/ 	.byte	0x02, 0x4a
	.zero		1
	.zero		1


	//----- nvinfo : EIATTR_EXIT_INSTR_OFFSETS
	.align		4
        /*00e8*/ 	.byte	0x04, 0x1c
        /*00ea*/ 	.short	(.L_77 - .L_76)


	//   ....[0]....
.L_76:
        /*00ec*/ 	.word	0x000000f0


	//   ....[1]....
        /*00f0*/ 	.word	0x00003360


	//----- nvinfo : EIATTR_CRS_STACK_SIZE
	.align		4
.L_77:
        /*00f4*/ 	.byte	0x04, 0x1e
        /*00f6*/ 	.short	(.L_79 - .L_78)
.L_78:
        /*00f8*/ 	.word	0x00000000


	//----- nvinfo : EIATTR_CBANK_PARAM_SIZE
	.align		4
.L_79:
        /*00fc*/ 	.byte	0x03, 0x19
        /*00fe*/ 	.short	0x0058


	//----- nvinfo : EIATTR_PARAM_CBANK
	.align		4
        /*0100*/ 	.byte	0x04, 0x0a
        /*0102*/ 	.short	(.L_81 - .L_80)
	.align		4
.L_80:
        /*0104*/ 	.word	index@(.nv.constant0._Z12partitioningPfS_S_S_S_S_S_S_Piiiii)
        /*0108*/ 	.short	0x0380
        /*010a*/ 	.short	0x0058


	//----- nvinfo : EIATTR_SW_WAR
	.align		4
.L_81:
        /*010c*/ 	.byte	0x04, 0x36
        /*010e*/ 	.short	(.L_83 - .L_82)
.L_82:
        /*0110*/ 	.word	0x00000008
.L_83:


//--------------------- .nv.info._Z10LU_tridiagPfS_S_S_ii --------------------------
	.section	.nv.info._Z10LU_tridiagPfS_S_S_ii,"",@"SHT_CUDA_INFO"
	.sectionflags	@""
	.align	4


	//----- nvinfo : EIATTR_CUDA_API_VERSION
	.align		4
        /*0000*/ 	.byte	0x04, 0x37
        /*0002*/ 	.short	(.L_85 - .L_84)
.L_84:
        /*0004*/ 	.word	0x00000082


	//----- nvinfo : EIATTR_KPARAM_INFO
	.align		4
.L_85:
        /*0008*/ 	.byte	0x04, 0x17
        /*000a*/ 	.short	(.L_87 - .L_86)
.L_86:
        /*000c*/ 	.word	0x00000000
        /*0010*/ 	.short	0x0005
        /*0012*/ 	.short	0x0024
        /*0014*/ 	.byte	0x00, 0xf0, 0x11, 0x00


	//----- nvinfo : EIATTR_KPARAM_INFO
	.align		4
.L_87:
        /*0018*/ 	.byte	0x04, 0x17
        /*001a*/ 	.short	(.L_89 - .L_88)
.L_88:
        /*001c*/ 	.word	0x00000000
        /*0020*/ 	.short	0x0004
        /*0022*/ 	.short	0x0020
        /*0024*/ 	.byte	0x00, 0xf0, 0x11, 0x00


	//----- nvinfo : EIATTR_KPARAM_INFO
	.align		4
.L_89:
        /*0028*/ 	.byte	0x04, 0x17
        /*002a*/ 	.short	(.L_91 - .L_90)
.L_90:
        /*002c*/ 	.word	0x00000000
        /*0030*/ 	.short	0x0003
        /*0032*/ 	.short	0x0018
        /*0034*/ 	.byte	0x00, 0xf5, 0x21, 0x00


	//----- nvinfo : EIATTR_KPARAM_INFO
	.align		4
.L_91:
        /*0038*/ 	.byte	0x04, 0x17
        /*003a*/ 	.short	(.L_93 - .L_92)
.L_92:
        /*003c*/ 	.word	0x00000000
        /*0040*/ 	.short	0x0002
        /*0042*/ 	.short	0x0010
        /*0044*/ 	.byte	0x00, 0xf5, 0x21, 0x00


	//----- nvinfo : EIATTR_KPARAM_INFO
	.align		4
.L_93:
        /*0048*/ 	.byte	0x04, 0x17
        /*004a*/ 	.short	(.L_95 - .L_94)
.L_94:
        /*004c*/ 	.word	0x00000000
        /*0050*/ 	.short	0x0001
        /*0052*/ 	.short	0x0008
        /*0054*/ 	.byte	0x00, 0xf5, 0x21, 0x00


	//----- nvinfo : EIATTR_KPARAM_INFO
	.align		4
.L_95:
        /*0058*/ 	.byte	0x04, 0x17
        /*005a*/ 	.short	(.L_97 - .L_96)
.L_96:
        /*005c*/ 	.word	0x00000000
        /*0060*/ 	.short	0x0000
        /*0062*/ 	.short	0x0000
        /*0064*/ 	.byte	0x00, 0xf5, 0x21, 0x00


	//----- nvinfo : EIATTR_SPARSE_MMA_MASK
	.align		4
.L_97:
        /*0068*/ 	.byte	0x03, 0x50
        /*006a*/ 	.short	0x0000


	//----- nvinfo : EIATTR_MAXREG_COUNT
	.align		4
        /*006c*/ 	.byte	0x03, 0x1b
        /*006e*/ 	.short	0x00ff


	//----- nvinfo : EIATTR_MERCURY_ISA_VERSION
	.align		4
        /*0070*/ 	.byte	0x03, 0x5f
        /*0072*/ 	.short	0x0101


	//----- nvinfo : EIATTR_VRC_CTA_INIT_COUNT
	.align		4
        /*0074*/ 	.byte	0x02, 0x4a
	.zero		1
	.zero		1


	//----- nvinfo : EIATTR_EXIT_INSTR_OFFSETS
	.align		4
        /*0078*/ 	.byte	0x04, 0x1c
        /*007a*/ 	.short	(.L_99 - .L_98)


	//   ....[0]....
.L_98:
        /*007c*/ 	.word	0x00000fb0


	//   ....[1]....
        /*0080*/ 	.word	0x00001a30


	//   ....[2]....
        /*0084*/ 	.word	0x00001f30


	//   ....[3]....
        /*0088*/ 	.word	0x00002220


	//   ....[4]....
        /*008c*/ 	.word	0x000023b0


	//----- nvinfo : EIATTR_CRS_STACK_SIZE
	.align		4
.L_99:
        /*0090*/ 	.byte	0x04, 0x1e
        /*0092*/ 	.short	(.L_101 - .L_100)
.L_100:
        /*0094*/ 	.word	0x00000000


	//----- nvinfo : EIATTR_CBANK_PARAM_SIZE
	.align		4
.L_101:
        /*0098*/ 	.byte	0x03, 0x19
        /*009a*/ 	.short	0x0028


	//----- nvinfo : EIATTR_PARAM_CBANK
	.align		4
        /*009c*/ 	.byte	0x04, 0x0a
        /*009e*/ 	.short	(.L_103 - .L_102)
	.align		4
.L_102:
        /*00a0*/ 	.word	index@(.nv.constant0._Z10LU_tridiagPfS_S_S_ii)
        /*00a4*/ 	.short	0x0380
        /*00a6*/ 	.short	0x0028


	//----- nvinfo : EIATTR_SW_WAR
	.align		4
.L_103:
        /*00a8*/ 	.byte	0x04, 0x36
        /*00aa*/ 	.short	(.L_105 - .L_104)
.L_104:
        /*00ac*/ 	.word	0x00000008
.L_105:


//--------------------- .nv.callgraph             --------------------------
	.section	.nv.callgraph,"",@"SHT_CUDA_CALLGRAPH"
	.align	4
	.sectionentsize	8
	.align		4
        /*0000*/ 	.word	0x00000000
	.align		4
        /*0004*/ 	.word	0xffffffff
	.align		4
        /*0008*/ 	.word	0x00000000
	.align		4
        /*000c*/ 	.word	0xfffffffe
	.align		4
        /*0010*/ 	.word	0x00000000
	.align		4
        /*0014*/ 	.word	0xfffffffd
	.align		4
        /*0018*/ 	.word	0x00000000
	.align		4
        /*001c*/ 	.word	0xfffffffc


//--------------------- .text._Z18final_computationsPfS_S_S_S_Pii --------------------------
	.section	.text._Z18final_computationsPfS_S_S_S_Pii,"ax",@progbits
	.align	128
        .global         _Z18final_computationsPfS_S_S_S_Pii
        .type           _Z18final_computationsPfS_S_S_S_Pii,@function
        .size           _Z18final_computationsPfS_S_S_S_Pii,(.L_x_177 - _Z18final_computationsPfS_S_S_S_Pii)
        .other          _Z18final_computationsPfS_S_S_S_Pii,@"STO_CUDA_ENTRY STV_DEFAULT"
_Z18final_computationsPfS_S_S_S_Pii:
.text._Z18final_computationsPfS_S_S_S_Pii:
[----:B------:R-:W-:Y:S01]  /*0000*/  LDC R1, c[0x0][0x37c] ;  /* 0x0000df00ff017b82 */ /* 0x000fe20000000800 */
[----:B------:R-:W0:Y:S01]  /*0010*/  S2R R0, SR_CTAID.X ;  /* 0x0000000000007919 */ /* 0x000e220000002500 */
[----:B------:R-:W0:Y:S01]  /*0020*/  LDCU UR4, c[0x0][0x360] ;  /* 0x00006c00ff0477ac */ /* 0x000e220008000800 */
[----:B------:R-:W0:Y:S01]  /*0030*/  S2R R3, SR_TID.X ;  /* 0x0000000000037919 */ /* 0x000e220000002100 */
[----:B------:R-:W1:Y:S01]  /*0040*/  LDCU UR5, c[0x0][0x3b0] ;  /* 0x00007600ff0577ac */ /* 0x000e620008000800 */
[----:B0-----:R-:W-:-:S05]  /*0050*/  IMAD R0, R0, UR4, R3 ;  /* 0x0000000400007c24 */ /* 0x001fca000f8e0203 */
[----:B------:R-:W-:-:S04]  /*0060*/  SHF.L.U32 R7, R0, 0x1, RZ ;  /* 0x0000000100077819 */ /* 0x000fc800000006ff */
[----:B-1----:R-:W-:-:S13]  /*0070*/  ISETP.GE.AND P0, PT, R7, UR5, PT ;  /* 0x0000000507007c0c */ /* 0x002fda000bf06270 */
[----:B------:R-:W-:Y:S05]  /*0080*/  @P0 EXIT ;  /* 0x000000000000094d */ /* 0x000fea0003800000 */
[----:B------:R-:W0:Y:S01]  /*0090*/  LDC.64 R4, c[0x0][0x3a8] ;  /* 0x0000ea00ff047b82 */ /* 0x000e220000000a00 */
[----:B------:R-:W1:Y:S07]  /*00a0*/  LDCU.64 UR4, c[0x0][0x358] ;  /* 0x00006b00ff0477ac */ /* 0x000e6e0008000a00 */
[----:B------:R-:W2:Y:S08]  /*00b0*/  LDC.64 R2, c[0x0][0x3a0] ;  /* 0x0000e800ff027b82 */ /* 0x000eb00000000a00 */
[----:B------:R-:W3:Y:S01]  /*00c0*/  LDC.64 R8, c[0x0][0x398] ;  /* 0x0000e600ff087b82 */ /* 0x000ee20000000a00 */
[----:B0-----:R-:W-:-:S07]  /*00d0*/  IMAD.WIDE R4, R7, 0x4, R4 ;  /* 0x0000000407047825 */ /* 0x001fce00078e0204 */
[----:B------:R-:W0:Y:S01]  /*00e0*/  LDC.64 R12, c[0x0][0x380] ;  /* 0x0000e000ff0c7b82 */ /* 0x000e220000000a00 */
[----:B--2---:R-:W-:Y:S02]  /*00f0*/  IMAD.WIDE R2, R7, 0x4, R2 ;  /* 0x0000000407027825 */ /* 0x004fe400078e0202 */
[----:B-1----:R-:W3:Y:S04]  /*0100*/  LDG.E R7, desc[UR4][R4.64] ;  /* 0x0000000404077981 */ /* 0x002ee8000c1e1900 */
[----:B------:R-:W2:Y:S01]  /*0110*/  LDG.E R17, desc[UR4][R2.64] ;  /* 0x0000000402117981 */ /* 0x000ea2000c1e1900 */
[----:B---3--:R-:W-:-:S05]  /*0120*/  IMAD.WIDE R6, R7, 0x4, R8 ;  /* 0x0000000407067825 */ /* 0x008fca00078e0208 */
[----:B--2---:R-:W-:Y:S04]  /*0130*/  STG.E desc[UR4][R6.64], R17 ;  /* 0x0000001106007986 */ /* 0x004fe8000c101904 */
[----:B------:R-:W2:Y:S04]  /*0140*/  LDG.E R11, desc[UR4][R4.64+0x4] ;  /* 0x00000404040b7981 */ /* 0x000ea8000c1e1900 */
[----:B------:R-:W3:Y:S01]  /*0150*/  LDG.E R19, desc[UR4][R2.64+0x4] ;  /* 0x0000040402137981 */ /* 0x000ee2000c1e1900 */
[----:B--2---:R-:W-:-:S05]  /*0160*/  IMAD.WIDE R10, R11, 0x4, R8 ;  /* 0x000000040b0a7825 */ /* 0x004fca00078e0208 */
[----:B---3--:R1:W-:Y:S04]  /*0170*/  STG.E desc[UR4][R10.64], R19 ;  /* 0x000000130a007986 */ /* 0x0083e8000c101904 */
[----:B------:R-:W0:Y:S04]  /*0180*/  LDG.E R30, desc[UR4][R4.64] ;  /* 0x00000004041e7981 */ /* 0x000e28000c1e1900 */
[----:B------:R-:W2:Y:S01]  /*0190*/  LDG.E R21, desc[UR4][R2.64] ;  /* 0x0000000402157981 */ /* 0x000ea2000c1e1900 */
[----:B-1----:R-:W1:Y:S01]  /*01a0*/  LDC.64 R10, c[0x0][0x390] ;  /* 0x0000e400ff0a7b82 */ /* 0x002e620000000a00 */
[----:B0-----:R-:W-:-:S04]  /*01b0*/  IMAD.WIDE R12, R30, 0x4, R12 ;  /* 0x000000041e0c7825 */ /* 0x001fc800078e020c */
[----:B------:R-:W-:Y:S02]  /*01c0*/  IMAD.WIDE R14, R30, 0x4, R8 ;  /* 0x000000041e0e7825 */ /* 0x000fe400078e0208 */
[----:B------:R-:W2:Y:S04]  /*01d0*/  LDG.E R12, desc[UR4][R12.64+0x4] ;  /* 0x000004040c0c7981 */ /* 0x000ea8000c1e1900 */
[----:B------:R-:W2:Y:S02]  /*01e0*/  LDG.E R7, desc[UR4][R14.64+0x4] ;  /* 0x000004040e077981 */ /* 0x000ea4000c1e1900 */
[----:B--2---:R-:W-:-:S05]  /*01f0*/  FFMA R21, -R12, R21, R7 ;  /* 0x000000150c157223 */ /* 0x004fca0000000107 */
[----:B------:R0:W-:Y:S04]  /*0200*/  STG.E desc[UR4][R14.64+0x4], R21 ;  /* 0x000004150e007986 */ /* 0x0001e8000c101904 */
[----:B------:R-:W1:Y:S04]  /*0210*/  LDG.E R7, desc[UR4][R4.64+0x4] ;  /* 0x0000040404077981 */ /* 0x000e68000c1e1900 */
[----:B------:R-:W2:Y:S01]  /*0220*/  LDG.E R0, desc[UR4][R2.64+0x4] ;  /* 0x0000040402007981 */ /* 0x000ea2000c1e1900 */
[----:B-1----:R-:W-:-:S04]  /*0230*/  IMAD.WIDE R10, R7, 0x4, R10 ;  /* 0x00000004070a7825 */ /* 0x002fc800078e020a */
[----:B------:R-:W-:Y:S02]  /*0240*/  IMAD.WIDE R8, R7, 0x4, R8 ;  /* 0x0000000407087825 */ /* 0x000fe400078e0208 */
[----:B------:R-:W2:Y:S04]  /*0250*/  LDG.E R11, desc[UR4][R10.64+-0x4] ;  /* 0xfffffc040a0b7981 */ /* 0x000ea8000c1e1900 */
[----:B------:R-:W2:Y:S01]  /*0260*/  LDG.E R17, desc[UR4][R8.64+-0x4] ;  /* 0xfffffc0408117981 */ /* 0x000ea2000c1e1900 */
[----:B------:R-:W-:-:S04]  /*0270*/  IADD3 R6, PT, PT, R30, 0x2, RZ ;  /* 0x000000021e067810 */ /* 0x000fc80007ffe0ff */
[----:B------:R-:W-:Y:S01]  /*0280*/  ISETP.GE.AND P0, PT, R6, R7, PT ;  /* 0x000000070600720c */ /* 0x000fe20003f06270 */
[----:B------:R-:W-:Y:S01]  /*0290*/  BSSY.RECONVERGENT B2, `(.L_x_0) ;  /* 0x00000b7000027945 */ /* 0x000fe20003800200 */
[----:B--2---:R-:W-:-:S05]  /*02a0*/  FFMA R17, R0, -R11, R17 ;  /* 0x8000000b00117223 */ /* 0x004fca0000000011 */
[----:B------:R0:W-:Y:S06]  /*02b0*/  STG.E desc[UR4][R8.64+-0x4], R17 ;  /* 0xfffffc1108007986 */ /* 0x0001ec000c101904 */
[----:B------:R-:W-:Y:S05]  /*02c0*/  @P0 BRA `(.L_x_1) ;  /* 0x0000000800cc0947 */ /* 0x000fea0003800000 */
[----:B------:R-:W-:Y:S01]  /*02d0*/  LOP3.LUT R3, R7, 0x2, RZ, 0x3c, !PT ;  /* 0x0000000207037812 */ /* 0x000fe200078e3cff */
[----:B------:R-:W-:Y:S01]  /*02e0*/  BSSY.RECONVERGENT B3, `(.L_x_2) ;  /* 0x0000033000037945 */ /* 0x000fe20003800200 */
[C---:B------:R-:W-:Y:S02]  /*02f0*/  IADD3 R29, PT, PT, R30.reuse, 0x1, RZ ;  /* 0x000000011e1d7810 */ /* 0x040fe40007ffe0ff */
[----:B------:R-:W-:-:S04]  /*0300*/  IADD3 R3, PT, PT, -R30, R3, RZ ;  /* 0x000000031e037210 */ /* 0x000fc80007ffe1ff */
[----:B------:R-:W-:-:S13]  /*0310*/  LOP3.LUT P0, R3, R3, 0x3, RZ, 0xc0, !PT ;  /* 0x0000000303037812 */ /* 0x000fda000780c0ff */
[----:B------:R-:W-:Y:S05]  /*0320*/  @!P0 BRA `(.L_x_3) ;  /* 0x0000000000b88947 */ /* 0x000fea0003800000 */
[----:B0-----:R-:W0:Y:S01]  /*0330*/  LDC.64 R20, c[0x0][0x398] ;  /* 0x0000e600ff147b82 */ /* 0x001e220000000a00 */
[----:B------:R-:W-:Y:S02]  /*0340*/  IADD3 R4, PT, PT, -R3, RZ, RZ ;  /* 0x000000ff03047210 */ /* 0x000fe40007ffe1ff */
[----:B------:R-:W-:-:S05]  /*0350*/  MOV R5, R29 ;  /* 0x0000001d00057202 */ /* 0x000fca0000000f00 */
[----:B------:R-:W1:Y:S08]  /*0360*/  LDC.64 R18, c[0x0][0x388] ;  /* 0x0000e200ff127b82 */ /* 0x000e700000000a00 */
[----:B------:R-:W2:Y:S08]  /*0370*/  LDC.64 R12, c[0x0][0x380] ;  /* 0x0000e000ff0c7b82 */ /* 0x000eb00000000a00 */
[----:B------:R-:W3:Y:S01]  /*0380*/  LDC.64 R10, c[0x0][0x390] ;  /* 0x0000e400ff0a7b82 */ /* 0x000ee20000000a00 */
[----:B0-----:R-:W-:-:S05]  /*0390*/  IADD3 R20, P0, PT, R20, 0x4, RZ ;  /* 0x0000000414147810 */ /* 0x001fca0007f1e0ff */
[----:B------:R-:W-:Y:S01]  /*03a0*/  IMAD.X R21, RZ, RZ, R21, P0 ;  /* 0x000000ffff157224 */ /* 0x000fe200000e0615 */
[----:B-1----:R-:W-:-:S04]  /*03b0*/  IADD3 R18, P1, PT, R18, 0x4, RZ ;  /* 0x0000000412127810 */ /* 0x002fc80007f3e0ff */
[----:B------:R-:W-:-:S09]  /*03c0*/  IADD3.X R19, PT, PT, RZ, R19, RZ, P1, !PT ;  /* 0x00000013ff137210 */ /* 0x000fd20000ffe4ff */
.L_x_6:
[----:B-1----:R-:W-:-:S05]  /*03d0*/  IMAD.WIDE R14, R5, 0x4, R18 ;  /* 0x00000004050e7825 */ /* 0x002fca00078e0212 */
[----:B------:R-:W4:Y:S01]  /*03e0*/  LDG.E R27, desc[UR4][R14.64+-0x4] ;  /* 0xfffffc040e1b7981 */ /* 0x000f22000c1e1900 */
[----:B--2---:R-:W-:-:S05]  /*03f0*/  IMAD.WIDE R16, R6, 0x4, R12 ;  /* 0x0000000406107825 */ /* 0x004fca00078e020c */
[----:B------:R-:W2:Y:S01]  /*0400*/  LDG.E R0, desc[UR4][R16.64] ;  /* 0x0000000410007981 */ /* 0x000ea2000c1e1900 */
[----:B------:R-:W-:Y:S01]  /*0410*/  BSSY.RECONVERGENT B4, `(.L_x_4) ;  /* 0x0000010000047945 */ /* 0x000fe20003800200 */
[----:B------:R-:W-:Y:S02]  /*0420*/  IMAD.MOV.U32 R29, RZ, RZ, R6 ;  /* 0x000000ffff1d7224 */ /* 0x000fe400078e0006 */
[----:B------:R-:W-:Y:S01]  /*0430*/  IMAD.WIDE R24, R5, 0x4, R20 ;  /* 0x0000000405187825 */ /* 0x000fe200078e0214 */
[----:B----4-:R-:W0:Y:S08]  /*0440*/  MUFU.RCP R2, R27 ;  /* 0x0000001b00027308 */ /* 0x010e300000001000 */
[----:B--2---:R-:W1:Y:S01]  /*0450*/  FCHK P0, R0, R27 ;  /* 0x0000001b00007302 */ /* 0x004e620000000000 */
[----:B0-----:R-:W-:-:S04]  /*0460*/  FFMA R3, -R27, R2, 1 ;  /* 0x3f8000001b037423 */ /* 0x001fc80000000102 */
[----:B------:R-:W-:-:S04]  /*0470*/  FFMA R3, R2, R3, R2 ;  /* 0x0000000302037223 */ /* 0x000fc80000000002 */
[----:B------:R-:W-:-:S04]  /*0480*/  FFMA R2, R0, R3, RZ ;  /* 0x0000000300027223 */ /* 0x000fc800000000ff */
[----:B------:R-:W-:-:S04]  /*0490*/  FFMA R22, -R27, R2, R0 ;  /* 0x000000021b167223 */ /* 0x000fc80000000100 */
[----:B------:R-:W-:Y:S01]  /*04a0*/  FFMA R3, R3, R22, R2 ;  /* 0x0000001603037223 */ /* 0x000fe20000000002 */
[----:B---3--:R-:W-:Y:S01]  /*04b0*/  IMAD.WIDE R22, R5, 0x4, R10 ;  /* 0x0000000405167825 */ /* 0x008fe200078e020a */
[----:B-1----:R-:W-:Y:S06]  /*04c0*/  @!P0 BRA `(.L_x_5) ;  /* 0x0000000000108947 */ /* 0x002fec0003800000 */
[----:B------:R-:W-:Y:S02]  /*04d0*/  MOV R3, R27 ;  /* 0x0000001b00037202 */ /* 0x000fe40000000f00 */
[----:B------:R-:W-:-:S07]  /*04e0*/  MOV R32, 0x500 ;  /* 0x0000050000207802 */ /* 0x000fce0000000f00 */
[----:B------:R-:W-:Y:S05]  /*04f0*/  CALL.REL.NOINC `($__internal_0_$__cuda_sm3x_div_rn_noftz_f32_slowpath) ;  /* 0x0000001000b07944 */ /* 0x000fea0003c00000 */
[----:B------:R-:W-:-:S07]  /*0500*/  MOV R3, R0 ;  /* 0x0000000000037202 */ /* 0x000fce0000000f00 */
.L_x_5:
[----:B------:R-:W-:Y:S05]  /*0510*/  BSYNC.RECONVERGENT B4 ;  /* 0x0000000000047941 */ /* 0x000fea0003800200 */
.L_x_4:
[----:B------:R1:W-:Y:S04]  /*0520*/  STG.E desc[UR4][R16.64], R3 ;  /* 0x0000000310007986 */ /* 0x0003e8000c101904 */
[----:B------:R-:W2:Y:S04]  /*0530*/  LDG.E R23, desc[UR4][R22.64] ;  /* 0x0000000416177981 */ /* 0x000ea8000c1e1900 */
[----:B------:R-:W2:Y:S02]  /*0540*/  LDG.E R0, desc[UR4][R14.64] ;  /* 0x000000040e007981 */ /* 0x000ea4000c1e1900 */
[----:B--2---:R-:W-:-:S05]  /*0550*/  FFMA R27, R23, -R3, R0 ;  /* 0x80000003171b7223 */ /* 0x004fca0000000000 */
[----:B------:R1:W-:Y:S04]  /*0560*/  STG.E desc[UR4][R14.64], R27 ;  /* 0x0000001b0e007986 */ /* 0x0003e8000c101904 */
[----:B------:R-:W2:Y:S04]  /*0570*/  LDG.E R31, desc[UR4][R16.64] ;  /* 0x00000004101f7981 */ /* 0x000ea8000c1e1900 */
[----:B------:R-:W2:Y:S04]  /*0580*/  LDG.E R0, desc[UR4][R24.64+-0x4] ;  /* 0xfffffc0418007981 */ /* 0x000ea8000c1e1900 */
[----:B------:R-:W2:Y:S01]  /*0590*/  LDG.E R33, desc[UR4][R24.64] ;  /* 0x0000000418217981 */ /* 0x000ea2000c1e1900 */
[----:B------:R-:W-:Y:S01]  /*05a0*/  IADD3 R4, PT, PT, R4, 0x1, RZ ;  /* 0x0000000104047810 */ /* 0x000fe20007ffe0ff */
[----:B------:R-:W-:Y:S01]  /*05b0*/  VIADD R5, R5, 0x1 ;  /* 0x0000000105057836 */ /* 0x000fe20000000000 */
[----:B------:R-:W-:-:S02]  /*05c0*/  IADD3 R6, PT, PT, R29, 0x1, RZ ;  /* 0x000000011d067810 */ /* 0x000fc40007ffe0ff */
[----:B------:R-:W-:Y:S01]  /*05d0*/  ISETP.NE.AND P0, PT, R4, RZ, PT ;  /* 0x000000ff0400720c */ /* 0x000fe20003f05270 */
[----:B--2---:R-:W-:-:S05]  /*05e0*/  FFMA R31, R0, -R31, R33 ;  /* 0x8000001f001f7223 */ /* 0x004fca0000000021 */
[----:B------:R1:W-:Y:S07]  /*05f0*/  STG.E desc[UR4][R24.64], R31 ;  /* 0x0000001f18007986 */ /* 0x0003ee000c101904 */
[----:B------:R-:W-:Y:S05]  /*0600*/  @P0 BRA `(.L_x_6) ;  /* 0xfffffffc00700947 */ /* 0x000fea000383ffff */
.L_x_3:
[----:B------:R-:W-:Y:S05]  /*0610*/  BSYNC.RECONVERGENT B3 ;  /* 0x0000000000037941 */ /* 0x000fea0003800200 */
.L_x_2:
[----:B------:R-:W-:-:S04]  /*0620*/  IADD3 R0, PT, PT, R7, -0x3, -R30 ;  /* 0xfffffffd07007810 */ /* 0x000fc80007ffe81e */
[----:B------:R-:W-:-:S13]  /*0630*/  ISETP.GE.U32.AND P0, PT, R0, 0x3, PT ;  /* 0x000000030000780c */ /* 0x000fda0003f06070 */
[----:B------:R-:W-:Y:S05]  /*0640*/  @!P0 BRA `(.L_x_1) ;  /* 0x0000000400ec8947 */ /* 0x000fea0003800000 */
[----:B------:R-:W2:Y:S01]  /*0650*/  LDC.64 R10, c[0x0][0x388] ;  /* 0x0000e200ff0a7b82 */ /* 0x000ea20000000a00 */
[----:B------:R-:W-:-:S07]  /*0660*/  IADD3 R5, PT, PT, -R7, R6, RZ ;  /* 0x0000000607057210 */ /* 0x000fce0007ffe1ff */
[----:B------:R-:W3:Y:S08]  /*0670*/  LDC.64 R12, c[0x0][0x390] ;  /* 0x0000e400ff0c7b82 */ /* 0x000ef00000000a00 */
[----:B01----:R-:W0:Y:S08]  /*0680*/  LDC.64 R14, c[0x0][0x398] ;  /* 0x0000e600ff0e7b82 */ /* 0x003e300000000a00 */
[----:B------:R-:W1:Y:S08]  /*0690*/  LDC.64 R16, c[0x0][0x390] ;  /* 0x0000e400ff107b82 */ /* 0x000e700000000a00 */
[----:B------:R-:W4:Y:S08]  /*06a0*/  LDC.64 R18, c[0x0][0x380] ;  /* 0x0000e000ff127b82 */ /* 0x000f300000000a00 */
[----:B------:R-:W0:Y:S02]  /*06b0*/  LDC.64 R20, c[0x0][0x388] ;  /* 0x0000e200ff147b82 */ /* 0x000e240000000a00 */
.L_x_15:
[----:B0-----:R-:W-:-:S06]  /*06c0*/  IMAD.WIDE R2, R29, 0x4, R20 ;  /* 0x000000041d027825 */ /* 0x001fcc00078e0214 */
[----:B------:R-:W5:Y:S01]  /*06d0*/  LDG.E R3, desc[UR4][R2.64] ;  /* 0x0000000402037981 */ /* 0x000f62000c1e1900 */
[----:B----4-:R-:W-:-:S05]  /*06e0*/  IMAD.WIDE R22, R6, 0x4, R18 ;  /* 0x0000000406167825 */ /* 0x010fca00078e0212 */
[----:B------:R-:W4:Y:S01]  /*06f0*/  LDG.E R0, desc[UR4][R22.64] ;  /* 0x0000000416007981 */ /* 0x000f22000c1e1900 */
[----:B------:R-:W-:Y:S01]  /*0700*/  BSSY.RECONVERGENT B3, `(.L_x_7) ;  /* 0x000000d000037945 */ /* 0x000fe20003800200 */
[----:B-----5:R-:W0:Y:S08]  /*0710*/  MUFU.RCP R4, R3 ;  /* 0x0000000300047308 */ /* 0x020e300000001000 */
[----:B----4-:R-:W4:Y:S01]  /*0720*/  FCHK P0, R0, R3 ;  /* 0x0000000300007302 */ /* 0x010f220000000000 */
[----:B0-----:R-:W-:-:S04]  /*0730*/  FFMA R25, -R3, R4, 1 ;  /* 0x3f80000003197423 */ /* 0x001fc80000000104 */
[----:B------:R-:W-:Y:S01]  /*0740*/  FFMA R25, R4, R25, R4 ;  /* 0x0000001904197223 */ /* 0x000fe20000000004 */
[----:B------:R-:W-:-:S03]  /*0750*/  IADD3 R4, PT, PT, R6, 0x3, RZ ;  /* 0x0000000306047810 */ /* 0x000fc60007ffe0ff */
[----:B------:R-:W-:-:S04]  /*0760*/  FFMA R24, R0, R25, RZ ;  /* 0x0000001900187223 */ /* 0x000fc800000000ff */
[----:B------:R-:W-:-:S04]  /*0770*/  FFMA R26, -R3, R24, R0 ;  /* 0x00000018031a7223 */ /* 0x000fc80000000100 */
[----:B------:R-:W-:Y:S01]  /*0780*/  FFMA R31, R25, R26, R24 ;  /* 0x0000001a191f7223 */ /* 0x000fe20000000018 */
[----:B----4-:R-:W-:Y:S06]  /*0790*/  @!P0 BRA `(.L_x_8) ;  /* 0x00000000000c8947 */ /* 0x010fec0003800000 */
[----:B------:R-:W-:-:S07]  /*07a0*/  MOV R32, 0x7c0 ;  /* 0x000007c000207802 */ /* 0x000fce0000000f00 */
[----:B-123--:R-:W-:Y:S05]  /*07b0*/  CALL.REL.NOINC `($__internal_0_$__cuda_sm3x_div_rn_noftz_f32_slowpath) ;  /* 0x0000001000007944 */ /* 0x00efea0003c00000 */
[----:B------:R-:W-:-:S07]  /*07c0*/  IMAD.MOV.U32 R31, RZ, RZ, R0 ;  /* 0x000000ffff1f7224 */ /* 0x000fce00078e0000 */
.L_x_8:
[----:B------:R-:W-:Y:S05]  /*07d0*/  BSYNC.RECONVERGENT B3 ;  /* 0x0000000000037941 */ /* 0x000fea0003800200 */
.L_x_7:
[C---:B---3--:R-:W-:Y:S01]  /*07e0*/  IMAD.WIDE R2, R29.reuse, 0x4, R12 ;  /* 0x000000041d027825 */ /* 0x048fe200078e020c */
[----:B------:R0:W-:Y:S03]  /*07f0*/  STG.E desc[UR4][R22.64], R31 ;  /* 0x0000001f16007986 */ /* 0x0001e6000c101904 */
[----:B--2---:R-:W-:Y:S02]  /*0800*/  IMAD.WIDE R24, R6, 0x4, R10 ;  /* 0x0000000406187825 */ /* 0x004fe400078e020a */
[----:B------:R-:W2:Y:S04]  /*0810*/  LDG.E R3, desc[UR4][R2.64] ;  /* 0x0000000402037981 */ /* 0x000ea8000c1e1900 */
[----:B------:R-:W2:Y:S01]  /*0820*/  LDG.E R0, desc[UR4][R24.64] ;  /* 0x0000000418007981 */ /* 0x000ea2000c1e1900 */
[----:B------:R-:W-:-:S04]  /*0830*/  IMAD.WIDE R28, R29, 0x4, R14 ;  /* 0x000000041d1c7825 */ /* 0x000fc800078e020e */
[----:B------:R-:W-:-:S04]  /*0840*/  IMAD.WIDE R26, R6, 0x4, R14 ;  /* 0x00000004061a7825 */ /* 0x000fc800078e020e */
[----:B--2---:R-:W-:-:S05]  /*0850*/  FFMA R33, R3, -R31, R0 ;  /* 0x8000001f03217223 */ /* 0x004fca0000000000 */
[----:B------:R2:W-:Y:S04]  /*0860*/  STG.E desc[UR4][R24.64], R33 ;  /* 0x0000002118007986 */ /* 0x0005e8000c101904 */
[----:B------:R-:W3:Y:S04]  /*0870*/  LDG.E R28, desc[UR4][R28.64] ;  /* 0x000000041c1c7981 */ /* 0x000ee8000c1e1900 */
[----:B------:R-:W3:Y:S04]  /*0880*/  LDG.E R35, desc[UR4][R22.64] ;  /* 0x0000000416237981 */ /* 0x000ee8000c1e1900 */
[----:B------:R-:W3:Y:S02]  /*0890*/  LDG.E R37, desc[UR4][R26.64] ;  /* 0x000000041a257981 */ /* 0x000ee4000c1e1900 */
[----:B---3--:R-:W-:-:S05]  /*08a0*/  FFMA R35, R28, -R35, R37 ;  /* 0x800000231c237223 */ /* 0x008fca0000000025 */
[----:B------:R2:W-:Y:S04]  /*08b0*/  STG.E desc[UR4][R26.64], R35 ;  /* 0x000000231a007986 */ /* 0x0005e8000c101904 */
[----:B0-----:R-:W3:Y:S04]  /*08c0*/  LDG.E R31, desc[UR4][R24.64] ;  /* 0x00000004181f7981 */ /* 0x001ee8000c1e1900 */
[----:B------:R-:W4:Y:S01]  /*08d0*/  LDG.E R0, desc[UR4][R22.64+0x4] ;  /* 0x0000040416007981 */ /* 0x000f22000c1e1900 */
[----:B------:R-:W-:Y:S01]  /*08e0*/  BSSY.RECONVERGENT B3, `(.L_x_9) ;  /* 0x000000d000037945 */ /* 0x000fe20003800200 */
[----:B---3--:R-:W0:Y:S08]  /*08f0*/  MUFU.RCP R2, R31 ;  /* 0x0000001f00027308 */ /* 0x008e300000001000 */
[----:B----4-:R-:W3:Y:S01]  /*0900*/  FCHK P0, R0, R31 ;  /* 0x0000001f00007302 */ /* 0x010ee20000000000 */
[----:B0-----:R-:W-:-:S04]  /*0910*/  FFMA R3, -R31, R2, 1 ;  /* 0x3f8000001f037423 */ /* 0x001fc80000000102 */
[----:B------:R-:W-:-:S04]  /*0920*/  FFMA R3, R2, R3, R2 ;  /* 0x0000000302037223 */ /* 0x000fc80000000002 */
[----:B------:R-:W-:-:S04]  /*0930*/  FFMA R2, R0, R3, RZ ;  /* 0x0000000300027223 */ /* 0x000fc800000000ff */
[----:B------:R-:W-:-:S04]  /*0940*/  FFMA R28, -R31, R2, R0 ;  /* 0x000000021f1c7223 */ /* 0x000fc80000000100 */
[----:B------:R-:W-:Y:S01]  /*0950*/  FFMA R3, R3, R28, R2 ;  /* 0x0000001c03037223 */ /* 0x000fe20000000002 */
[----:B--23--:R-:W-:Y:S06]  /*0960*/  @!P0 BRA `(.L_x_10) ;  /* 0x0000000000108947 */ /* 0x00cfec0003800000 */
[----:B------:R-:W-:Y:S02]  /*0970*/  MOV R3, R31 ;  /* 0x0000001f00037202 */ /* 0x000fe40000000f00 */
[----:B------:R-:W-:-:S07]  /*0980*/  MOV R32, 0x9a0 ;  /* 0x000009a000207802 */ /* 0x000fce0000000f00 */
[----:B-1----:R-:W-:Y:S05]  /*0990*/  CALL.REL.NOINC `($__internal_0_$__cuda_sm3x_div_rn_noftz_f32_slowpath) ;  /* 0x0000000c00887944 */ /* 0x002fea0003c00000 */
[----:B------:R-:W-:-:S07]  /*09a0*/  MOV R3, R0 ;  /* 0x0000000000037202 */ /* 0x000fce0000000f00 */
.L_x_10:
[----:B------:R-:W-:Y:S05]  /*09b0*/  BSYNC.RECONVERGENT B3 ;  /* 0x0000000000037941 */ /* 0x000fea0003800200 */
.L_x_9:
[----:B-1----:R-:W-:Y:S01]  /*09c0*/  IMAD.WIDE R28, R6, 0x4, R16 ;  /* 0x00000004061c7825 */ /* 0x002fe200078e0210 */
[----:B------:R0:W-:Y:S04]  /*09d0*/  STG.E desc[UR4][R22.64+0x4], R3 ;  /* 0x0000040316007986 */ /* 0x0001e8000c101904 */
[----:B------:R-:W2:Y:S04]  /*09e0*/  LDG.E R0, desc[UR4][R24.64+0x4] ;  /* 0x0000040418007981 */ /* 0x000ea8000c1e1900 */
[----:B------:R-:W2:Y:S02]  /*09f0*/  LDG.E R31, desc[UR4][R28.64] ;  /* 0x000000041c1f7981 */ /* 0x000ea4000c1e1900 */
[----:B--2---:R-:W-:-:S05]  /*0a00*/  FFMA R31, R31, -R3, R0 ;  /* 0x800000031f1f7223 */ /* 0x004fca0000000000 */
[----:B------:R1:W-:Y:S04]  /*0a10*/  STG.E desc[UR4][R24.64+0x4], R31 ;  /* 0x0000041f18007986 */ /* 0x0003e8000c101904 */
[----:B------:R-:W2:Y:S04]  /*0a20*/  LDG.E R0, desc[UR4][R26.64] ;  /* 0x000000041a007981 */ /* 0x000ea8000c1e1900 */
[----:B------:R-:W2:Y:S04]  /*0a30*/  LDG.E R33, desc[UR4][R22.64+0x4] ;  /* 0x0000040416217981 */ /* 0x000ea8000c1e1900 */
[----:B------:R-:W2:Y:S02]  /*0a40*/  LDG.E R35, desc[UR4][R26.64+0x4] ;  /* 0x000004041a237981 */ /* 0x000ea4000c1e1900 */
[----:B--2---:R-:W-:-:S05]  /*0a50*/  FFMA R33, R0, -R33, R35 ;  /* 0x8000002100217223 */ /* 0x004fca0000000023 */
[----:B------:R2:W-:Y:S04]  /*0a60*/  STG.E desc[UR4][R26.64+0x4], R33 ;  /* 0x000004211a007986 */ /* 0x0005e8000c101904 */
[----:B------:R-:W3:Y:S04]  /*0a70*/  LDG.E R35, desc[UR4][R24.64+0x4] ;  /* 0x0000040418237981 */ /* 0x000ee8000c1e1900 */
[----:B------:R-:W4:Y:S01]  /*0a80*/  LDG.E R0, desc[UR4][R22.64+0x8] ;  /* 0x0000080416007981 */ /* 0x000f22000c1e1900 */
[----:B------:R-:W-:Y:S01]  /*0a90*/  BSSY.RECONVERGENT B3, `(.L_x_11) ;  /* 0x000000d000037945 */ /* 0x000fe20003800200 */
[----:B---3--:R-:W0:Y:S08]  /*0aa0*/  MUFU.RCP R2, R35 ;  /* 0x0000002300027308 */ /* 0x008e300000001000 */
[----:B----4-:R-:W3:Y:S01]  /*0ab0*/  FCHK P0, R0, R35 ;  /* 0x0000002300007302 */ /* 0x010ee20000000000 */
[----:B0-----:R-:W-:-:S04]  /*0ac0*/  FFMA R3, -R35, R2, 1 ;  /* 0x3f80000023037423 */ /* 0x001fc80000000102 */
[----:B------:R-:W-:-:S04]  /*0ad0*/  FFMA R3, R2, R3, R2 ;  /* 0x0000000302037223 */ /* 0x000fc80000000002 */
[----:B------:R-:W-:-:S04]  /*0ae0*/  FFMA R2, R0, R3, RZ ;  /* 0x0000000300027223 */ /* 0x000fc800000000ff */
[----:B-1----:R-:W-:-:S04]  /*0af0*/  FFMA R31, -R35, R2, R0 ;  /* 0x00000002231f7223 */ /* 0x002fc80000000100 */
[----:B------:R-:W-:Y:S01]  /*0b00*/  FFMA R3, R3, R31, R2 ;  /* 0x0000001f03037223 */ /* 0x000fe20000000002 */
[----:B--23--:R-:W-:Y:S06]  /*0b10*/  @!P0 BRA `(.L_x_12) ;  /* 0x0000000000108947 */ /* 0x00cfec0003800000 */
[----:B------:R-:W-:Y:S02]  /*0b20*/  MOV R3, R35 ;  /* 0x0000002300037202 */ /* 0x000fe40000000f00 */
[----:B------:R-:W-:-:S07]  /*0b30*/  MOV R32, 0xb50 ;  /* 0x00000b5000207802 */ /* 0x000fce0000000f00 */
[----:B------:R-:W-:Y:S05]  /*0b40*/  CALL.REL.NOINC `($__internal_0_$__cuda_sm3x_div_rn_noftz_f32_slowpath) ;  /* 0x0000000c001c7944 */ /* 0x000fea0003c00000 */
[----:B------:R-:W-:-:S07]  /*0b50*/  IMAD.MOV.U32 R3, RZ, RZ, R0 ;  /* 0x000000ffff037224 */ /* 0x000fce00078e0000 */
.L_x_12:
[----:B------:R-:W-:Y:S05]  /*0b60*/  BSYNC.RECONVERGENT B3 ;  /* 0x0000000000037941 */ /* 0x000fea0003800200 */
.L_x_11:
        /* <DEDUP_REMOVED lines=24> */
[----:B------:R-:W-:-:S07]  /*0cf0*/  MOV R3, R0 ;  /* 0x0000000000037202 */ /* 0x000fce0000000f00 */
.L_x_14:
[----:B------:R-:W-:Y:S05]  /*0d00*/  BSYNC.RECONVERGENT B3 ;  /* 0x0000000000037941 */ /* 0x000fea0003800200 */
.L_x_13:
        /* <DEDUP_REMOVED lines=9> */
[----:B------:R-:W-:Y:S01]  /*0da0*/  IMAD.MOV.U32 R29, RZ, RZ, R4 ;  /* 0x000000ffff1d7224 */ /* 0x000fe200078e0004 */
[----:B------:R-:W-:-:S02]  /*0db0*/  IADD3 R6, PT, PT, R6, 0x4, RZ ;  /* 0x0000000406067810 */ /* 0x000fc40007ffe0ff */
[----:B------:R-:W-:Y:S01]  /*0dc0*/  ISETP.NE.AND P0, PT, R5, RZ, PT ;  /* 0x000000ff0500720c */ /* 0x000fe20003f05270 */
[----:B--2---:R-:W-:-:S05]  /*0dd0*/  FFMA R33, R0, -R33, R35 ;  /* 0x8000002100217223 */ /* 0x004fca0000000023 */
[----:B------:R0:W-:Y:S07]  /*0de0*/  STG.E desc[UR4][R26.64+0xc], R33 ;  /* 0x00000c211a007986 */ /* 0x0001ee000c101904 */
[----:B------:R-:W-:Y:S05]  /*0df0*/  @P0 BRA `(.L_x_15) ;  /* 0xfffffff800300947 */ /* 0x000fea000383ffff */
.L_x_1:
[----:B------:R-:W-:Y:S05]  /*0e00*/  BSYNC.RECONVERGENT B2 ;  /* 0x0000000000027941 */ /* 0x000fea0003800200 */
.L_x_0:
[----:B01----:R-:W0:Y:S01]  /*0e10*/  LDC.64 R2, c[0x0][0x388] ;  /* 0x0000e200ff027b82 */ /* 0x003e220000000a00 */
[----:B------:R-:W2:Y:S01]  /*0e20*/  LDG.E R0, desc[UR4][R8.64+-0x4] ;  /* 0xfffffc0408007981 */ /* 0x000ea2000c1e1900 */
[----:B0-----:R-:W-:-:S06]  /*0e30*/  IMAD.WIDE R2, R7, 0x4, R2 ;  /* 0x0000000407027825 */ /* 0x001fcc00078e0202 */
[----:B------:R-:W3:Y:S01]  /*0e40*/  LDG.E R3, desc[UR4][R2.64+-0x4] ;  /* 0xfffffc0402037981 */ /* 0x000ee2000c1e1900 */
[----:B------:R-:W-:Y:S01]  /*0e50*/  BSSY.RECONVERGENT B2, `(.L_x_16) ;  /* 0x000000c000027945 */ /* 0x000fe20003800200 */
[----:B---3--:R-:W0:Y:S08]  /*0e60*/  MUFU.RCP R4, R3 ;  /* 0x0000000300047308 */ /* 0x008e300000001000 */
[----:B--2---:R-:W1:Y:S01]  /*0e70*/  FCHK P0, R0, R3 ;  /* 0x0000000300007302 */ /* 0x004e620000000000 */
[----:B0-----:R-:W-:-:S04]  /*0e80*/  FFMA R5, -R3, R4, 1 ;  /* 0x3f80000003057423 */ /* 0x001fc80000000104 */
[----:B------:R-:W-:-:S04]  /*0e90*/  FFMA R5, R4, R5, R4 ;  /* 0x0000000504057223 */ /* 0x000fc80000000004 */
[----:B------:R-:W-:-:S04]  /*0ea0*/  FFMA R4, R0, R5, RZ ;  /* 0x0000000500047223 */ /* 0x000fc800000000ff */
[----:B------:R-:W-:-:S04]  /*0eb0*/  FFMA R6, -R3, R4, R0 ;  /* 0x0000000403067223 */ /* 0x000fc80000000100 */
[----:B------:R-:W-:Y:S01]  /*0ec0*/  FFMA R5, R5, R6, R4 ;  /* 0x0000000605057223 */ /* 0x000fe20000000004 */
[----:B-1----:R-:W-:Y:S06]  /*0ed0*/  @!P0 BRA `(.L_x_17) ;  /* 0x00000000000c8947 */ /* 0x002fec0003800000 */
[----:B------:R-:W-:-:S07]  /*0ee0*/  MOV R32, 0xf00 ;  /* 0x00000f0000207802 */ /* 0x000fce0000000f00 */
[----:B------:R-:W-:Y:S05]  /*0ef0*/  CALL.REL.NOINC `($__internal_0_$__cuda_sm3x_div_rn_noftz_f32_slowpath) ;  /* 0x0000000800307944 */ /* 0x000fea0003c00000 */
[----:B------:R-:W-:-:S07]  /*0f00*/  MOV R5, R0 ;  /* 0x0000000000057202 */ /* 0x000fce0000000f00 */
.L_x_17:
[----:B------:R-:W-:Y:S05]  /*0f10*/  BSYNC.RECONVERGENT B2 ;  /* 0x0000000000027941 */ /* 0x000fea0003800200 */
.L_x_16:
[----:B------:R-:W-:Y:S01]  /*0f20*/  IADD3 R3, PT, PT, R7, -0x2, RZ ;  /* 0xfffffffe07037810 */ /* 0x000fe20007ffe0ff */
[----:B------:R0:W-:Y:S03]  /*0f30*/  STG.E desc[UR4][R8.64+-0x4], R5 ;  /* 0xfffffc0508007986 */ /* 0x0001e6000c101904 */
[----:B------:R-:W-:-:S13]  /*0f40*/  ISETP.GT.AND P0, PT, R3, R30, PT ;  /* 0x0000001e0300720c */ /* 0x000fda0003f04270 */
[----:B0-----:R-:W-:Y:S05]  /*0f50*/  @!P0 EXIT ;  /* 0x000000000000894d */ /* 0x001fea0003800000 */
[----:B------:R-:W-:Y:S01]  /*0f60*/  LOP3.LUT R9, R7, 0x2, RZ, 0x3c, !PT ;  /* 0x0000000207097812 */ /* 0x000fe200078e3cff */
[----:B------:R-:W-:Y:S03]  /*0f70*/  BSSY.RECONVERGENT B2, `(.L_x_18) ;  /* 0x000002a000027945 */ /* 0x000fe60003800200 */
[----:B------:R-:W-:-:S04]  /*0f80*/  IADD3 R9, PT, PT, -R30, R9, RZ ;  /* 0x000000091e097210 */ /* 0x000fc80007ffe1ff */
[----:B------:R-:W-:Y:S02]  /*0f90*/  LOP3.LUT P0, R2, R9, 0x3, RZ, 0xc0, !PT ;  /* 0x0000000309027812 */ /* 0x000fe4000780c0ff */
[----:B------:R-:W-:-:S11]  /*0fa0*/  MOV R9, R3 ;  /* 0x0000000300097202 */ /* 0x000fd60000000f00 */
[----:B------:R-:W-:Y:S05]  /*0fb0*/  @!P0 BRA `(.L_x_19) ;  /* 0x0000000000948947 */ /* 0x000fea0003800000 */
[----:B------:R-:W0:Y:S01]  /*0fc0*/  LDC.64 R14, c[0x0][0x388] ;  /* 0x0000e200ff0e7b82 */ /* 0x000e220000000a00 */
[----:B------:R-:W-:Y:S01]  /*0fd0*/  BSSY.RECONVERGENT B3, `(.L_x_20) ;  /* 0x0000022000037945 */ /* 0x000fe20003800200 */
[----:B------:R-:W-:Y:S01]  /*0fe0*/  IMAD.MOV.U32 R0, RZ, RZ, R5 ;  /* 0x000000ffff007224 */ /* 0x000fe200078e0005 */
[----:B------:R-:W-:Y:S02]  /*0ff0*/  IADD3 R5, PT, PT, -R2, RZ, RZ ;  /* 0x000000ff02057210 */ /* 0x000fe40007ffe1ff */
[----:B------:R-:W-:-:S03]  /*1000*/  MOV R4, R7 ;  /* 0x0000000700047202 */ /* 0x000fc60000000f00 */
[----:B------:R-:W1:Y:S08]  /*1010*/  LDC.64 R12, c[0x0][0x390] ;  /* 0x0000e400ff0c7b82 */ /* 0x000e700000000a00 */
[----:B------:R-:W2:Y:S02]  /*1020*/  LDC.64 R10, c[0x0][0x398] ;  /* 0x0000e600ff0a7b82 */ /* 0x000ea40000000a00 */
.L_x_23:
[----:B0--3--:R-:W-:-:S05]  /*1030*/  IMAD.WIDE R2, R9, 0x4, R14 ;  /* 0x0000000409027825 */ /* 0x009fca00078e020e */
[----:B------:R-:W3:Y:S01]  /*1040*/  LDG.E R25, desc[UR4][R2.64] ;  /* 0x0000000402197981 */ /* 0x000ee2000c1e1900 */
[----:B-1----:R-:W-:-:S04]  /*1050*/  IMAD.WIDE R18, R9, 0x4, R12 ;  /* 0x0000000409127825 */ /* 0x002fc800078e020c */
[----:B--2---:R-:W-:Y:S02]  /*1060*/  IMAD.WIDE R16, R9, 0x4, R10 ;  /* 0x0000000409107825 */ /* 0x004fe400078e020a */
[----:B------:R-:W2:Y:S04]  /*1070*/  LDG.E R18, desc[UR4][R18.64] ;  /* 0x0000000412127981 */ /* 0x000ea8000c1e1900 */
[----:B------:R-:W2:Y:S01]  /*1080*/  LDG.E R21, desc[UR4][R16.64] ;  /* 0x0000000410157981 */ /* 0x000ea2000c1e1900 */
[----:B------:R-:W-:Y:S01]  /*1090*/  IADD3 R5, PT, PT, R5, 0x1, RZ ;  /* 0x0000000105057810 */ /* 0x000fe20007ffe0ff */
[----:B------:R-:W-:Y:S03]  /*10a0*/  BSSY.RECONVERGENT B4, `(.L_x_21) ;  /* 0x000000f000047945 */ /* 0x000fe60003800200 */
[----:B------:R-:W-:Y:S01]  /*10b0*/  ISETP.NE.AND P2, PT, R5, RZ, PT ;  /* 0x000000ff0500720c */ /* 0x000fe20003f45270 */
[----:B---3--:R-:W0:Y:S01]  /*10c0*/  MUFU.RCP R6, R25 ;  /* 0x0000001900067308 */ /* 0x008e220000001000 */
[----:B--2---:R-:W-:-:S07]  /*10d0*/  FFMA R0, -R18, R0, R21 ;  /* 0x0000000012007223 */ /* 0x004fce0000000115 */
[----:B------:R-:W1:Y:S01]  /*10e0*/  FCHK P0, R0, R25 ;  /* 0x0000001900007302 */ /* 0x000e620000000000 */
[----:B0-----:R-:W-:-:S04]  /*10f0*/  FFMA R23, -R25, R6, 1 ;  /* 0x3f80000019177423 */ /* 0x001fc80000000106 */
[----:B------:R-:W-:-:S04]  /*1100*/  FFMA R23, R6, R23, R6 ;  /* 0x0000001706177223 */ /* 0x000fc80000000006 */
[----:B------:R-:W-:-:S04]  /*1110*/  FFMA R2, R0, R23, RZ ;  /* 0x0000001700027223 */ /* 0x000fc800000000ff */
[----:B------:R-:W-:-:S04]  /*1120*/  FFMA R3, -R25, R2, R0 ;  /* 0x0000000219037223 */ /* 0x000fc80000000100 */
[----:B------:R-:W-:Y:S01]  /*1130*/  FFMA R3, R23, R3, R2 ;  /* 0x0000000317037223 */ /* 0x000fe20000000002 */
[----:B-1----:R-:W-:Y:S06]  /*1140*/  @!P0 BRA `(.L_x_22) ;  /* 0x0000000000108947 */ /* 0x002fec0003800000 */
[----:B------:R-:W-:Y:S02]  /*1150*/  MOV R3, R25 ;  /* 0x0000001900037202 */ /* 0x000fe40000000f00 */
[----:B------:R-:W-:-:S07]  /*1160*/  MOV R32, 0x1180 ;  /* 0x0000118000207802 */ /* 0x000fce0000000f00 */
[----:B------:R-:W-:Y:S05]  /*1170*/  CALL.REL.NOINC `($__internal_0_$__cuda_sm3x_div_rn_noftz_f32_slowpath) ;  /* 0x0000000400907944 */ /* 0x000fea0003c00000 */
[----:B------:R-:W-:-:S07]  /*1180*/  IMAD.MOV.U32 R3, RZ, RZ, R0 ;  /* 0x000000ffff037224 */ /* 0x000fce00078e0000 */
.L_x_22:
[----:B------:R-:W-:Y:S05]  /*1190*/  BSYNC.RECONVERGENT B4 ;  /* 0x0000000000047941 */ /* 0x000fea0003800200 */
.L_x_21:
[----:B------:R3:W-:Y:S01]  /*11a0*/  STG.E desc[UR4][R16.64], R3 ;  /* 0x0000000310007986 */ /* 0x0007e2000c101904 */
[----:B------:R-:W-:Y:S02]  /*11b0*/  IADD3 R9, PT, PT, R9, -0x1, RZ ;  /* 0xffffffff09097810 */ /* 0x000fe40007ffe0ff */
[----:B------:R-:W-:Y:S02]  /*11c0*/  IADD3 R4, PT, PT, R4, -0x1, RZ ;  /* 0xffffffff04047810 */ /* 0x000fe40007ffe0ff */
[----:B------:R-:W-:Y:S01]  /*11d0*/  MOV R0, R3 ;  /* 0x0000000300007202 */ /* 0x000fe20000000f00 */
[----:B------:R-:W-:Y:S06]  /*11e0*/  @P2 BRA `(.L_x_23) ;  /* 0xfffffffc00902947 */ /* 0x000fec000383ffff */
[----:B------:R-:W-:Y:S05]  /*11f0*/  BSYNC.RECONVERGENT B3 ;  /* 0x0000000000037941 */ /* 0x000fea0003800200 */
.L_x_20:
[----:B------:R-:W-:-:S07]  /*1200*/  IADD3 R9, PT, PT, R4, -0x2, RZ ;  /* 0xfffffffe04097810 */ /* 0x000fce0007ffe0ff */
.L_x_19:
[----:B------:R-:W-:Y:S05]  /*1210*/  BSYNC.RECONVERGENT B2 ;  /* 0x0000000000027941 */ /* 0x000fea0003800200 */
.L_x_18:
[----:B------:R-:W0:Y:S01]  /*1220*/  LDC.64 R4, c[0x0][0x388] ;  /* 0x0000e200ff047b82 */ /* 0x000e220000000a00 */
[----:B------:R-:W-:-:S04]  /*1230*/  IADD3 R7, PT, PT, R7, -0x3, -R30 ;  /* 0xfffffffd07077810 */ /* 0x000fc80007ffe81e */
[----:B------:R-:W-:-:S03]  /*1240*/  ISETP.GE.U32.AND P0, PT, R7, 0x3, PT ;  /* 0x000000030700780c */ /* 0x000fc60003f06070 */
[----:B------:R-:W1:Y:S08]  /*1250*/  LDC.64 R10, c[0x0][0x390] ;  /* 0x0000e400ff0a7b82 */ /* 0x000e700000000a00 */
[----:B------:R-:W2:Y:S02]  /*1260*/  LDC.64 R12, c[0x0][0x398] ;  /* 0x0000e600ff0c7b82 */ /* 0x000ea40000000a00 */
[----:B------:R-:W-:Y:S05]  /*1270*/  @!P0 EXIT ;  /* 0x000000000000894d */ /* 0x000fea0003800000 */
.L_x_32:
[----:B0-----:R-:W-:-:S05]  /*1280*/  IMAD.WIDE R6, R9, 0x4, R4 ;  /* 0x0000000409067825 */ /* 0x001fca00078e0204 */
[----:B----4-:R-:W4:Y:S01]  /*1290*/  LDG.E R21, desc[UR4][R6.64] ;  /* 0x0000000406157981 */ /* 0x010f22000c1e1900 */
[----:B--23--:R-:W-:-:S04]  /*12a0*/  IMAD.WIDE R16, R9, 0x4, R12 ;  /* 0x0000000409107825 */ /* 0x00cfc800078e020c */
[C---:B-1----:R-:W-:Y:S01]  /*12b0*/  IMAD.WIDE R14, R9.reuse, 0x4, R10 ;  /* 0x00000004090e7825 */ /* 0x042fe200078e020a */
[----:B------:R-:W2:Y:S04]  /*12c0*/  LDG.E R0, desc[UR4][R16.64] ;  /* 0x0000000410007981 */ /* 0x000ea8000c1e1900 */
[----:B------:R-:W2:Y:S04]  /*12d0*/  LDG.E R3, desc[UR4][R14.64] ;  /* 0x000000040e037981 */ /* 0x000ea8000c1e1900 */
[----:B------:R-:W2:Y:S01]  /*12e0*/  LDG.E R2, desc[UR4][R16.64+0x4] ;  /* 0x0000040410027981 */ /* 0x000ea2000c1e1900 */
[----:B------:R-:W-:Y:S01]  /*12f0*/  VIADD R9, R9, 0xfffffffc ;  /* 0xfffffffc09097836 */ /* 0x000fe20000000000 */
[----:B------:R-:W-:Y:S04]  /*1300*/  BSSY.RECONVERGENT B2, `(.L_x_24) ;  /* 0x000000f000027945 */ /* 0x000fe80003800200 */
[----:B------:R-:W-:Y:S01]  /*1310*/  ISETP.GT.AND P2, PT, R9, R30, PT ;  /* 0x0000001e0900720c */ /* 0x000fe20003f44270 */
[----:B----4-:R-:W0:Y:S01]  /*1320*/  MUFU.RCP R8, R21 ;  /* 0x0000001500087308 */ /* 0x010e220000001000 */
[----:B--2---:R-:W-:Y:S01]  /*1330*/  FFMA R0, -R3, R2, R0 ;  /* 0x0000000203007223 */ /* 0x004fe20000000100 */
[----:B0-----:R-:W-:-:S06]  /*1340*/  FFMA R19, -R21, R8, 1 ;  /* 0x3f80000015137423 */ /* 0x001fcc0000000108 */
[----:B------:R-:W0:Y:S01]  /*1350*/  FCHK P0, R0, R21 ;  /* 0x0000001500007302 */ /* 0x000e220000000000 */
[----:B------:R-:W-:-:S04]  /*1360*/  FFMA R19, R8, R19, R8 ;  /* 0x0000001308137223 */ /* 0x000fc80000000008 */
[----:B------:R-:W-:-:S04]  /*1370*/  FFMA R2, R0, R19, RZ ;  /* 0x0000001300027223 */ /* 0x000fc800000000ff */
[----:B------:R-:W-:-:S04]  /*1380*/  FFMA R3, -R21, R2, R0 ;  /* 0x0000000215037223 */ /* 0x000fc80000000100 */
[----:B------:R-:W-:Y:S01]  /*1390*/  FFMA R3, R19, R3, R2 ;  /* 0x0000000313037223 */ /* 0x000fe20000000002 */
[----:B0-----:R-:W-:Y:S06]  /*13a0*/  @!P0 BRA `(.L_x_25) ;  /* 0x0000000000108947 */ /* 0x001fec0003800000 */
[----:B------:R-:W-:Y:S02]  /*13b0*/  MOV R3, R21 ;  /* 0x0000001500037202 */ /* 0x000fe40000000f00 */
[----:B------:R-:W-:-:S07]  /*13c0*/  MOV R32, 0x13e0 ;  /* 0x000013e000207802 */ /* 0x000fce0000000f00 */
[----:B------:R-:W-:Y:S05]  /*13d0*/  CALL.REL.NOINC `($__internal_0_$__cuda_sm3x_div_rn_noftz_f32_slowpath) ;  /* 0x0000000000f87944 */ /* 0x000fea0003c00000 */
[----:B------:R-:W-:-:S07]  /*13e0*/  MOV R3, R0 ;  /* 0x0000000000037202 */ /* 0x000fce0000000f00 */
.L_x_25:
[----:B------:R-:W-:Y:S05]  /*13f0*/  BSYNC.RECONVERGENT B2 ;  /* 0x0000000000027941 */ /* 0x000fea0003800200 */
.L_x_24:
[----:B------:R0:W-:Y:S04]  /*1400*/  STG.E desc[UR4][R16.64], R3 ;  /* 0x0000000310007986 */ /* 0x0001e8000c101904 */
[----:B------:R-:W2:Y:S04]  /*1410*/  LDG.E R23, desc[UR4][R6.64+-0x4] ;  /* 0xfffffc0406177981 */ /* 0x000ea8000c1e1900 */
[----:B------:R-:W3:Y:S04]  /*1420*/  LDG.E R0, desc[UR4][R16.64+-0x4] ;  /* 0xfffffc0410007981 */ /* 0x000ee8000c1e1900 */
[----:B------:R-:W3:Y:S01]  /*1430*/  LDG.E R19, desc[UR4][R14.64+-0x4] ;  /* 0xfffffc040e137981 */ /* 0x000ee2000c1e1900 */
[----:B------:R-:W-:Y:S01]  /*1440*/  BSSY.RECONVERGENT B2, `(.L_x_26) ;  /* 0x000000e000027945 */ /* 0x000fe20003800200 */
[----:B--2---:R-:W1:Y:S01]  /*1450*/  MUFU.RCP R2, R23 ;  /* 0x0000001700027308 */ /* 0x004e620000001000 */
[----:B---3--:R-:W-:-:S07]  /*1460*/  FFMA R0, -R19, R3, R0 ;  /* 0x0000000313007223 */ /* 0x008fce0000000100 */
[----:B------:R-:W2:Y:S01]  /*1470*/  FCHK P0, R0, R23 ;  /* 0x0000001700007302 */ /* 0x000ea20000000000 */
[----:B-1----:R-:W-:-:S04]  /*1480*/  FFMA R21, -R23, R2, 1 ;  /* 0x3f80000017157423 */ /* 0x002fc80000000102 */
[----:B------:R-:W-:-:S04]  /*1490*/  FFMA R21, R2, R21, R2 ;  /* 0x0000001502157223 */ /* 0x000fc80000000002 */
[----:B------:R-:W-:-:S04]  /*14a0*/  FFMA R2, R0, R21, RZ ;  /* 0x0000001500027223 */ /* 0x000fc800000000ff */
[----:B------:R-:W-:-:S04]  /*14b0*/  FFMA R8, -R23, R2, R0 ;  /* 0x0000000217087223 */ /* 0x000fc80000000100 */
[----:B------:R-:W-:Y:S01]  /*14c0*/  FFMA R21, R21, R8, R2 ;  /* 0x0000000815157223 */ /* 0x000fe20000000002 */
[----:B0-2---:R-:W-:Y:S06]  /*14d0*/  @!P0 BRA `(.L_x_27) ;  /* 0x0000000000108947 */ /* 0x005fec0003800000 */
[----:B------:R-:W-:Y:S02]  /*14e0*/  MOV R3, R23 ;  /* 0x0000001700037202 */ /* 0x000fe40000000f00 */
[----:B------:R-:W-:-:S07]  /*14f0*/  MOV R32, 0x1510 ;  /* 0x0000151000207802 */ /* 0x000fce0000000f00 */
[----:B------:R-:W-:Y:S05]  /*1500*/  CALL.REL.NOINC `($__internal_0_$__cuda_sm3x_div_rn_noftz_f32_slowpath) ;  /* 0x0000000000ac7944 */ /* 0x000fea0003c00000 */
[----:B------:R-:W-:-:S07]  /*1510*/  MOV R21, R0 ;  /* 0x0000000000157202 */ /* 0x000fce0000000f00 */
.L_x_27:
[----:B------:R-:W-:Y:S05]  /*1520*/  BSYNC.RECONVERGENT B2 ;  /* 0x0000000000027941 */ /* 0x000fea0003800200 */
.L_x_26:
        /* <DEDUP_REMOVED lines=14> */
[----:B------:R-:W-:Y:S01]  /*1610*/  IMAD.MOV.U32 R3, RZ, RZ, R23 ;  /* 0x000000ffff037224 */ /* 0x000fe200078e0017 */
[----:B------:R-:W-:-:S07]  /*1620*/  MOV R32, 0x1640 ;  /* 0x0000164000207802 */ /* 0x000fce0000000f00 */
[----:B------:R-:W-:Y:S05]  /*1630*/  CALL.REL.NOINC `($__internal_0_$__cuda_sm3x_div_rn_noftz_f32_slowpath) ;  /* 0x0000000000607944 */ /* 0x000fea0003c00000 */
[----:B------:R-:W-:-:S07]  /*1640*/  MOV R3, R0 ;  /* 0x0000000000037202 */ /* 0x000fce0000000f00 */
.L_x_29:
[----:B------:R-:W-:Y:S05]  /*1650*/  BSYNC.RECONVERGENT B2 ;  /* 0x0000000000027941 */ /* 0x000fea0003800200 */
.L_x_28:
        /* <DEDUP_REMOVED lines=18> */
.L_x_31:
[----:B------:R-:W-:Y:S05]  /*1780*/  BSYNC.RECONVERGENT B2 ;  /* 0x0000000000027941 */ /* 0x000fea0003800200 */
.L_x_30:
[----:B------:R4:W-:Y:S01]  /*1790*/  STG.E desc[UR4][R16.64+-0xc], R19 ;  /* 0xfffff41310007986 */ /* 0x0009e2000c101904 */
[----:B------:R-:W-:Y:S05]  /*17a0*/  @P2 BRA `(.L_x_32) ;  /* 0xfffffff800b42947 */ /* 0x000fea000383ffff */
[----:B------:R-:W-:Y:S05]  /*17b0*/  EXIT ;  /* 0x000000000000794d */ /* 0x000fea0003800000 */
        .weak           $__internal_0_$__cuda_sm3x_div_rn_noftz_f32_slowpath
        .type           $__internal_0_$__cuda_sm3x_div_rn_noftz_f32_slowpath,@function
        .size           $__internal_0_$__cuda_sm3x_div_rn_noftz_f32_slowpath,(.L_x_177 - $__internal_0_$__cuda_sm3x_div_rn_noftz_f32_slowpath)
$__internal_0_$__cuda_sm3x_div_rn_noftz_f32_slowpath:
[----:B------:R-:W-:Y:S01]  /*17c0*/  SHF.R.U32.HI R2, RZ, 0x17, R3 ;  /* 0x00000017ff027819 */ /* 0x000fe20000011603 */
[----:B------:R-:W-:Y:S01]  /*17d0*/  BSSY.RECONVERGENT B0, `(.L_x_33) ;  /* 0x0000062000007945 */ /* 0x000fe20003800200 */
[----:B------:R-:W-:Y:S02]  /*17e0*/  SHF.R.U32.HI R34, RZ, 0x17, R0 ;  /* 0x00000017ff227819 */ /* 0x000fe40000011600 */
[----:B------:R-:W-:Y:S02]  /*17f0*/  LOP3.LUT R2, R2, 0xff, RZ, 0xc0, !PT ;  /* 0x000000ff02027812 */ /* 0x000fe400078ec0ff */
[----:B------:R-:W-:Y:S02]  /*1800*/  LOP3.LUT R34, R34, 0xff, RZ, 0xc0, !PT ;  /* 0x000000ff22227812 */ /* 0x000fe400078ec0ff */
[----:B------:R-:W-:-:S03]  /*1810*/  IADD3 R33, PT, PT, R2, -0x1, RZ ;  /* 0xffffffff02217810 */ /* 0x000fc60007ffe0ff */
[----:B------:R-:W-:Y:S01]  /*1820*/  VIADD R35, R34, 0xffffffff ;  /* 0xffffffff22237836 */ /* 0x000fe20000000000 */
[----:B------:R-:W-:-:S04]  /*1830*/  ISETP.GT.U32.AND P0, PT, R33, 0xfd, PT ;  /* 0x000000fd2100780c */ /* 0x000fc80003f04070 */
[----:B------:R-:W-:-:S13]  /*1840*/  ISETP.GT.U32.OR P0, PT, R35, 0xfd, P0 ;  /* 0x000000fd2300780c */ /* 0x000fda0000704470 */
[----:B------:R-:W-:Y:S01]  /*1850*/  @!P0 MOV R31, RZ ;  /* 0x000000ff001f8202 */ /* 0x000fe20000000f00 */
[----:B------:R-:W-:Y:S06]  /*1860*/  @!P0 BRA `(.L_x_34) ;  /* 0x00000000005c8947 */ /* 0x000fec0003800000 */
[----:B------:R-:W-:Y:S02]  /*1870*/  FSETP.GTU.FTZ.AND P0, PT, |R0|, +INF , PT ;  /* 0x7f8000000000780b */ /* 0x000fe40003f1c200 */
[----:B------:R-:W-:-:S04]  /*1880*/  FSETP.GTU.FTZ.AND P1, PT, |R3|, +INF , PT ;  /* 0x7f8000000300780b */ /* 0x000fc80003f3c200 */
[----:B------:R-:W-:-:S13]  /*1890*/  PLOP3.LUT P0, PT, P0, P1, PT, 0xf8, 0x8f ;  /* 0x00000000008f781c */ /* 0x000fda0000703f70 */
[----:B------:R-:W-:Y:S05]  /*18a0*/  @P0 BRA `(.L_x_35) ;  /* 0x00000004004c0947 */ /* 0x000fea0003800000 */
[----:B------:R-:W-:-:S13]  /*18b0*/  LOP3.LUT P0, RZ, R3, 0x7fffffff, R0, 0xc8, !PT ;  /* 0x7fffffff03ff7812 */ /* 0x000fda000780c800 */
[----:B------:R-:W-:Y:S05]  /*18c0*/  @!P0 BRA `(.L_x_36) ;  /* 0x00000004003c8947 */ /* 0x000fea0003800000 */
[C---:B------:R-:W-:Y:S02]  /*18d0*/  FSETP.NEU.FTZ.AND P3, PT, |R0|.reuse, +INF , PT ;  /* 0x7f8000000000780b */ /* 0x040fe40003f7d200 */
[----:B------:R-:W-:Y:S02]  /*18e0*/  FSETP.NEU.FTZ.AND P1, PT, |R3|, +INF , PT ;  /* 0x7f8000000300780b */ /* 0x000fe40003f3d200 */
[----:B------:R-:W-:-:S11]  /*18f0*/  FSETP.NEU.FTZ.AND P0, PT, |R0|, +INF , PT ;  /* 0x7f8000000000780b */ /* 0x000fd60003f1d200 */
[----:B------:R-:W-:Y:S05]  /*1900*/  @!P1 BRA !P3, `(.L_x_36) ;  /* 0x00000004002c9947 */ /* 0x000fea0005800000 */
[----:B------:R-:W-:-:S04]  /*1910*/  LOP3.LUT P3, RZ, R0, 0x7fffffff, RZ, 0xc0, !PT ;  /* 0x7fffffff00ff7812 */ /* 0x000fc8000786c0ff */
[----:B------:R-:W-:-:S13]  /*1920*/  PLOP3.LUT P1, PT, P1, P3, PT, 0x2f, 0xf2 ;  /* 0x0000000000f2781c */ /* 0x000fda0000f26577 */
[----:B------:R-:W-:Y:S05]  /*1930*/  @P1 BRA `(.L_x_37) ;  /* 0x0000000400181947 */ /* 0x000fea0003800000 */
[----:B------:R-:W-:-:S04]  /*1940*/  LOP3.LUT P1, RZ, R3, 0x7fffffff, RZ, 0xc0, !PT ;  /* 0x7fffffff03ff7812 */ /* 0x000fc8000782c0ff */
[----:B------:R-:W-:-:S13]  /*1950*/  PLOP3.LUT P0, PT, P0, P1, PT, 0x2f, 0xf2 ;  /* 0x0000000000f2781c */ /* 0x000fda0000702577 */
[----:B------:R-:W-:Y:S05]  /*1960*/  @P0 BRA `(.L_x_38) ;  /* 0x0000000400000947 */ /* 0x000fea0003800000 */
[----:B------:R-:W-:Y:S02]  /*1970*/  ISETP.GE.AND P0, PT, R35, RZ, PT ;  /* 0x000000ff2300720c */ /* 0x000fe40003f06270 */
[----:B------:R-:W-:-:S11]  /*1980*/  ISETP.GE.AND P1, PT, R33, RZ, PT ;  /* 0x000000ff2100720c */ /* 0x000fd60003f26270 */
[----:B------:R-:W-:Y:S01]  /*1990*/  @P0 MOV R31, RZ ;  /* 0x000000ff001f0202 */ /* 0x000fe20000000f00 */
[----:B------:R-:W-:Y:S01]  /*19a0*/  @!P0 FFMA R0, R0, 1.84467440737095516160e+19, RZ ;  /* 0x5f80000000008823 */ /* 0x000fe200000000ff */
[----:B------:R-:W-:Y:S01]  /*19b0*/  @!P0 MOV R31, 0xffffffc0 ;  /* 0xffffffc0001f8802 */ /* 0x000fe20000000f00 */
[----:B------:R-:W-:-:S03]  /*19c0*/  @!P1 FFMA R3, R3, 1.84467440737095516160e+19, RZ ;  /* 0x5f80000003039823 */ /* 0x000fc600000000ff */
[----:B------:R-:W-:-:S07]  /*19d0*/  @!P1 IADD3 R31, PT, PT, R31, 0x40, RZ ;  /* 0x000000401f1f9810 */ /* 0x000fce0007ffe0ff */
.L_x_34:
[----:B------:R-:W-:Y:S01]  /*19e0*/  LEA R36, R2, 0xc0800000, 0x17 ;  /* 0xc080000002247811 */ /* 0x000fe200078eb8ff */
[----:B------:R-:W-:Y:S01]  /*19f0*/  BSSY.RECONVERGENT B1, `(.L_x_39) ;  /* 0x0000036000017945 */ /* 0x000fe20003800200 */
[----:B------:R-:W-:-:S03]  /*1a00*/  IADD3 R33, PT, PT, R34, -0x7f, RZ ;  /* 0xffffff8122217810 */ /* 0x000fc60007ffe0ff */
[----:B------:R-:W-:Y:S01]  /*1a10*/  IMAD.IADD R37, R3, 0x1, -R36 ;  /* 0x0000000103257824 */ /* 0x000fe200078e0a24 */
[C---:B------:R-:W-:Y:S01]  /*1a20*/  IADD3 R2, PT, PT, R33.reuse, 0x7f, -R2 ;  /* 0x0000007f21027810 */ /* 0x040fe20007ffe802 */
[----:B------:R-:W-:Y:S02]  /*1a30*/  IMAD R0, R33, -0x800000, R0 ;  /* 0xff80000021007824 */ /* 0x000fe400078e0200 */
[----:B------:R-:W0:Y:S01]  /*1a40*/  MUFU.RCP R36, R37 ;  /* 0x0000002500247308 */ /* 0x000e220000001000 */
[----:B------:R-:W-:Y:S01]  /*1a50*/  FADD.FTZ R3, -R37, -RZ ;  /* 0x800000ff25037221 */ /* 0x000fe20000010100 */
[----:B------:R-:W-:-:S03]  /*1a60*/  IADD3 R31, PT, PT, R2, R31, RZ ;  /* 0x0000001f021f7210 */ /* 0x000fc60007ffe0ff */
[----:B0-----:R-:W-:-:S04]  /*1a70*/  FFMA R35, R36, R3, 1 ;  /* 0x3f80000024237423 */ /* 0x001fc80000000003 */
[----:B------:R-:W-:-:S04]  /*1a80*/  FFMA R35, R36, R35, R36 ;  /* 0x0000002324237223 */ /* 0x000fc80000000024 */
[----:B------:R-:W-:-:S04]  /*1a90*/  FFMA R34, R0, R35, RZ ;  /* 0x0000002300227223 */ /* 0x000fc800000000ff */
[----:B------:R-:W-:-:S04]  /*1aa0*/  FFMA R33, R3, R34, R0 ;  /* 0x0000002203217223 */ /* 0x000fc80000000000 */
[----:B------:R-:W-:-:S04]  /*1ab0*/  FFMA R34, R35, R33, R34 ;  /* 0x0000002123227223 */ /* 0x000fc80000000022 */
[----:B------:R-:W-:-:S04]  /*1ac0*/  FFMA R3, R3, R34, R0 ;  /* 0x0000002203037223 */ /* 0x000fc80000000000 */
[----:B------:R-:W-:-:S05]  /*1ad0*/  FFMA R0, R35, R3, R34 ;  /* 0x0000000323007223 */ /* 0x000fca0000000022 */
[----:B------:R-:W-:-:S04]  /*1ae0*/  SHF.R.U32.HI R2, RZ, 0x17, R0 ;  /* 0x00000017ff027819 */ /* 0x000fc80000011600 */
[----:B------:R-:W-:-:S04]  /*1af0*/  LOP3.LUT R2, R2, 0xff, RZ, 0xc0, !PT ;  /* 0x000000ff02027812 */ /* 0x000fc800078ec0ff */
[----:B------:R-:W-:-:S04]  /*1b00*/  IADD3 R2, PT, PT, R2, R31, RZ ;  /* 0x0000001f02027210 */ /* 0x000fc80007ffe0ff */
[----:B------:R-:W-:-:S04]  /*1b10*/  IADD3 R33, PT, PT, R2, -0x1, RZ ;  /* 0xffffffff02217810 */ /* 0x000fc80007ffe0ff */
[----:B------:R-:W-:-:S13]  /*1b20*/  ISETP.GE.U32.AND P0, PT, R33, 0xfe, PT ;  /* 0x000000fe2100780c */ /* 0x000fda0003f06070 */
[----:B------:R-:W-:Y:S05]  /*1b30*/  @!P0 BRA `(.L_x_40) ;  /* 0x0000000000808947 */ /* 0x000fea0003800000 */
[----:B------:R-:W-:-:S13]  /*1b40*/  ISETP.GT.AND P0, PT, R2, 0xfe, PT ;  /* 0x000000fe0200780c */ /* 0x000fda0003f04270 */
[----:B------:R-:W-:Y:S05]  /*1b50*/  @P0 BRA `(.L_x_41) ;  /* 0x00000000006c0947 */ /* 0x000fea0003800000 */
[----:B------:R-:W-:-:S13]  /*1b60*/  ISETP.GE.AND P0, PT, R2, 0x1, PT ;  /* 0x000000010200780c */ /* 0x000fda0003f06270 */
[----:B------:R-:W-:Y:S05]  /*1b70*/  @P0 BRA `(.L_x_42) ;  /* 0x0000000000740947 */ /* 0x000fea0003800000 */
[----:B------:R-:W-:Y:S02]  /*1b80*/  ISETP.GE.AND P0, PT, R2, -0x18, PT ;  /* 0xffffffe80200780c */ /* 0x000fe40003f06270 */
[----:B------:R-:W-:-:S11]  /*1b90*/  LOP3.LUT R0, R0, 0x80000000, RZ, 0xc0, !PT ;  /* 0x8000000000007812 */ /* 0x000fd600078ec0ff */
[----:B------:R-:W-:Y:S05]  /*1ba0*/  @!P0 BRA `(.L_x_42) ;  /* 0x0000000000688947 */ /* 0x000fea0003800000 */
[CCC-:B------:R-:W-:Y:S01]  /*1bb0*/  FFMA.RZ R31, R35.reuse, R3.reuse, R34.reuse ;  /* 0x00000003231f7223 */ /* 0x1c0fe2000000c022 */
[CCC-:B------:R-:W-:Y:S01]  /*1bc0*/  FFMA.RP R33, R35.reuse, R3.reuse, R34.reuse ;  /* 0x0000000323217223 */ /* 0x1c0fe20000008022 */
[----:B------:R-:W-:Y:S01]  /*1bd0*/  FFMA.RM R34, R35, R3, R34 ;  /* 0x0000000323227223 */ /* 0x000fe20000004022 */
[C---:B------:R-:W-:Y:S01]  /*1be0*/  VIADD R3, R2.reuse, 0x20 ;  /* 0x0000002002037836 */ /* 0x040fe20000000000 */
[----:B------:R-:W-:Y:S02]  /*1bf0*/  ISETP.NE.AND P3, PT, R2, RZ, PT ;  /* 0x000000ff0200720c */ /* 0x000fe40003f65270 */
[----:B------:R-:W-:Y:S02]  /*1c00*/  LOP3.LUT R31, R31, 0x7fffff, RZ, 0xc0, !PT ;  /* 0x007fffff1f1f7812 */ /* 0x000fe400078ec0ff */
[----:B------:R-:W-:Y:S02]  /*1c10*/  FSETP.NEU.FTZ.AND P0, PT, R33, R34, PT ;  /* 0x000000222100720b */ /* 0x000fe40003f1d000 */
[----:B------:R-:W-:-:S02]  /*1c20*/  LOP3.LUT R34, R31, 0x800000, RZ, 0xfc, !PT ;  /* 0x008000001f227812 */ /* 0x000fc400078efcff */
[C---:B------:R-:W-:Y:S02]  /*1c30*/  ISETP.NE.AND P1, PT, R2.reuse, RZ, PT ;  /* 0x000000ff0200720c */ /* 0x040fe40003f25270 */
[----:B------:R-:W-:Y:S02]  /*1c40*/  IADD3 R2, PT, PT, -R2, RZ, RZ ;  /* 0x000000ff02027210 */ /* 0x000fe40007ffe1ff */
[----:B------:R-:W-:Y:S02]  /*1c50*/  SHF.L.U32 R3, R34, R3, RZ ;  /* 0x0000000322037219 */ /* 0x000fe400000006ff */
[----:B------:R-:W-:Y:S02]  /*1c60*/  SEL R31, R2, RZ, P3 ;  /* 0x000000ff021f7207 */ /* 0x000fe40001800000 */
[----:B------:R-:W-:Y:S02]  /*1c70*/  ISETP.NE.AND P1, PT, R3, RZ, P1 ;  /* 0x000000ff0300720c */ /* 0x000fe40000f25270 */
[----:B------:R-:W-:-:S02]  /*1c80*/  SHF.R.U32.HI R31, RZ, R31, R34 ;  /* 0x0000001fff1f7219 */ /* 0x000fc40000011622 */
[----:B------:R-:W-:Y:S02]  /*1c90*/  PLOP3.LUT P0, PT, P0, P1, PT, 0xf8, 0x8f ;  /* 0x00000000008f781c */ /* 0x000fe40000703f70 */
[----:B------:R-:W-:Y:S02]  /*1ca0*/  SHF.R.U32.HI R3, RZ, 0x1, R31 ;  /* 0x00000001ff037819 */ /* 0x000fe4000001161f */
[----:B------:R-:W-:-:S04]  /*1cb0*/  SEL R2, RZ, 0x1, !P0 ;  /* 0x00000001ff027807 */ /* 0x000fc80004000000 */
[----:B------:R-:W-:-:S04]  /*1cc0*/  LOP3.LUT R2, R2, 0x1, R3, 0xf8, !PT ;  /* 0x0000000102027812 */ /* 0x000fc800078ef803 */
[----:B------:R-:W-:-:S04]  /*1cd0*/  LOP3.LUT R2, R2, R31, RZ, 0xc0, !PT ;  /* 0x0000001f02027212 */ /* 0x000fc800078ec0ff */
[----:B------:R-:W-:-:S04]  /*1ce0*/  IADD3 R3, PT, PT, R3, R2, RZ ;  /* 0x0000000203037210 */ /* 0x000fc80007ffe0ff */
[----:B------:R-:W-:Y:S01]  /*1cf0*/  LOP3.LUT R0, R3, R0, RZ, 0xfc, !PT ;  /* 0x0000000003007212 */ /* 0x000fe200078efcff */
[----:B------:R-:W-:Y:S06]  /*1d00*/  BRA `(.L_x_42) ;  /* 0x0000000000107947 */ /* 0x000fec0003800000 */
.L_x_41:
[----:B------:R-:W-:-:S04]  /*1d10*/  LOP3.LUT R0, R0, 0x80000000, RZ, 0xc0, !PT ;  /* 0x8000000000007812 */ /* 0x000fc800078ec0ff */
[----:B------:R-:W-:Y:S01]  /*1d20*/  LOP3.LUT R0, R0, 0x7f800000, RZ, 0xfc, !PT ;  /* 0x7f80000000007812 */ /* 0x000fe200078efcff */
[----:B------:R-:W-:Y:S06]  /*1d30*/  BRA `(.L_x_42) ;  /* 0x0000000000047947 */ /* 0x000fec0003800000 */
.L_x_40:
[----:B------:R-:W-:-:S07]  /*1d40*/  LEA R0, R31, R0, 0x17 ;  /* 0x000000001f007211 */ /* 0x000fce00078eb8ff */
.L_x_42:
[----:B------:R-:W-:Y:S05]  /*1d50*/  BSYNC.RECONVERGENT B1 ;  /* 0x0000000000017941 */ /* 0x000fea0003800200 */
.L_x_39:
[----:B------:R-:W-:Y:S05]  /*1d60*/  BRA `(.L_x_43) ;  /* 0x0000000000207947 */ /* 0x000fea0003800000 */
.L_x_38:
[----:B------:R-:W-:-:S04]  /*1d70*/  LOP3.LUT R0, R3, 0x80000000, R0, 0x48, !PT ;  /* 0x8000000003007812 */ /* 0x000fc800078e4800 */
[----:B------:R-:W-:Y:S01]  /*1d80*/  LOP3.LUT R0, R0, 0x7f800000, RZ, 0xfc, !PT ;  /* 0x7f80000000007812 */ /* 0x000fe200078efcff */
[----:B------:R-:W-:Y:S06]  /*1d90*/  BRA `(.L_x_43) ;  /* 0x0000000000147947 */ /* 0x000fec0003800000 */
.L_x_37:
[----:B------:R-:W-:Y:S01]  /*1da0*/  LOP3.LUT R0, R3, 0x80000000, R0, 0x48, !PT ;  /* 0x8000000003007812 */ /* 0x000fe200078e4800 */
[----:B------:R-:W-:Y:S06]  /*1db0*/  BRA `(.L_x_43) ;  /* 0x00000000000c7947 */ /* 0x000fec0003800000 */
.L_x_36:
[----:B------:R-:W0:Y:S01]  /*1dc0*/  MUFU.RSQ R0, -QNAN ;  /* 0xffc0000000007908 */ /* 0x000e220000001400 */
[----:B------:R-:W-:Y:S05]  /*1dd0*/  BRA `(.L_x_43) ;  /* 0x0000000000047947 */ /* 0x000fea0003800000 */
.L_x_35:
[----:B------:R-:W-:-:S07]  /*1de0*/  FADD.FTZ R0, R0, R3 ;  /* 0x0000000300007221 */ /* 0x000fce0000010000 */
.L_x_43:
[----:B------:R-:W-:Y:S05]  /*1df0*/  BSYNC.RECONVERGENT B0 ;  /* 0x0000000000007941 */ /* 0x000fea0003800200 */
.L_x_33:
[----:B------:R-:W-:-:S04]  /*1e00*/  HFMA2 R33, -RZ, RZ, 0, 0 ;  /* 0x00000000ff217431 */ /* 0x000fc800000001ff */
[----:B0-----:R-:W-:Y:S05]  /*1e10*/  RET.REL.NODEC R32 `(_Z18final_computationsPfS_S_S_S_Pii) ;  /* 0xffffffe020787950 */ /* 0x001fea0003c3ffff */
.L_x_44:
[----:B------:R-:W-:-:S00]  /*1e20*/  BRA `(.L_x_44) ;  /* 0xfffffffc00fc7947 */ /* 0x000fc0000383ffff */
[----:B------:R-:W-:-:S00]  /*1e30*/  NOP ;  /* 0x0000000000007918 */ /* 0x000fc00000000000 */
        /* <DEDUP_REMOVED lines=12> */
.L_x_177:


//--------------------- .text._Z12partitioningPfS_S_S_S_S_S_S_Piiiii --------------------------
	.section	.text._Z12partitioningPfS_S_S_S_S_S_S_Piiiii,"ax",@progbits
	.align	128
        .global         _Z12partitioningPfS_S_S_S_S_S_S_Piiiii
        .type           _Z12partitioningPfS_S_S_S_S_S_S_Piiiii,@function
        .size           _Z12partitioningPfS_S_S_S_S_S_S_Piiiii,(.L_x_178 - _Z12partitioningPfS_S_S_S_S_S_S_Piiiii)
        .other          _Z12partitioningPfS_S_S_S_S_S_S_Piiiii,@"STO_CUDA_ENTRY STV_DEFAULT"
_Z12partitioningPfS_S_S_S_S_S_S_Piiiii:
.text._Z12partitioningPfS_S_S_S_S_S_S_Piiiii:
[----:B------:R-:W-:Y:S01]  /*0000*/  LDC R1, c[0x0][0x37c] ;  /* 0x0000df00ff017b82 */ /* 0x000fe20000000800 */
[----:B------:R-:W0:Y:S01]  /*0010*/  S2R R2, SR_CTAID.X ;  /* 0x0000000000027919 */ /* 0x000e220000002500 */
[----:B------:R-:W0:Y:S06]  /*0020*/  LDCU UR4, c[0x0][0x360] ;  /* 0x00006c00ff0477ac */ /* 0x000e2c0008000800 */
[----:B------:R-:W1:Y:S01]  /*0030*/  LDC.64 R6, c[0x0][0x3d0] ;  /* 0x0000f400ff067b82 */ /* 0x000e620000000a00 */
[----:B------:R-:W0:Y:S01]  /*0040*/  S2R R3, SR_TID.X ;  /* 0x0000000000037919 */ /* 0x000e220000002100 */
[----:B-1----:R-:W-:Y:S01]  /*0050*/  IADD3 R5, PT, PT, R6, -0x2, RZ ;  /* 0xfffffffe06057810 */ /* 0x002fe20007ffe0ff */
[----:B0-----:R-:W-:Y:S01]  /*0060*/  IMAD R2, R2, UR4, R3 ;  /* 0x0000000402027c24 */ /* 0x001fe2000f8e0203 */
[----:B------:R-:W0:Y:S04]  /*0070*/  LDCU UR4, c[0x0][0x3c8] ;  /* 0x00007900ff0477ac */ /* 0x000e280008000800 */
[----:B------:R-:W-:-:S04]  /*0080*/  SHF.L.U32 R28, R2, 0x1, RZ ;  /* 0x00000001021c7819 */ /* 0x000fc800000006ff */
[C---:B------:R-:W-:Y:S02]  /*0090*/  IADD3 R3, PT, PT, R28.reuse, 0x1, RZ ;  /* 0x000000011c037810 */ /* 0x040fe40007ffe0ff */
[----:B------:R-:W-:Y:S02]  /*00a0*/  ISETP.NE.AND P0, PT, R28, R5, PT ;  /* 0x000000051c00720c */ /* 0x000fe40003f05270 */
[----:B------:R-:W-:Y:S02]  /*00b0*/  ISETP.GE.AND P1, PT, R3, R6, PT ;  /* 0x000000060300720c */ /* 0x000fe40003f26270 */
[----:B------:R-:W-:Y:S01]  /*00c0*/  SEL R7, R7, RZ, !P0 ;  /* 0x000000ff07077207 */ /* 0x000fe20004000000 */
[----:B0-----:R-:W-:-:S03]  /*00d0*/  IMAD R2, R2, UR4, RZ ;  /* 0x0000000402027c24 */ /* 0x001fc6000f8e02ff */
[----:B------:R-:W-:-:S07]  /*00e0*/  IADD3 R7, PT, PT, R7, UR4, RZ ;  /* 0x0000000407077c10 */ /* 0x000fce000fffe0ff */
[----:B------:R-:W-:Y:S05]  /*00f0*/  @P1 EXIT ;  /* 0x000000000000194d */ /* 0x000fea0003800000 */
[----:B------:R-:W0:Y:S01]  /*0100*/  LDC.64 R46, c[0x0][0x380] ;  /* 0x0000e000ff2e7b82 */ /* 0x000e220000000a00 */
[----:B------:R-:W1:Y:S07]  /*0110*/  LDCU.64 UR4, c[0x0][0x358] ;  /* 0x00006b00ff0477ac */ /* 0x000e6e0008000a00 */
[----:B------:R-:W2:Y:S08]  /*0120*/  LDC.64 R44, c[0x0][0x388] ;  /* 0x0000e200ff2c7b82 */ /* 0x000eb00000000a00 */
[----:B------:R-:W3:Y:S08]  /*0130*/  LDC.64 R42, c[0x0][0x390] ;  /* 0x0000e400ff2a7b82 */ /* 0x000ef00000000a00 */
[----:B------:R-:W4:Y:S01]  /*0140*/  LDC.64 R36, c[0x0][0x398] ;  /* 0x0000e600ff247b82 */ /* 0x000f220000000a00 */
[----:B0-----:R-:W-:-:S07]  /*0150*/  IMAD.WIDE R46, R2, 0x4, R46 ;  /* 0x00000004022e7825 */ /* 0x001fce00078e022e */
[----:B------:R-:W0:Y:S01]  /*0160*/  LDC.64 R8, c[0x0][0x3c0] ;  /* 0x0000f000ff087b82 */ /* 0x000e220000000a00 */
[C---:B--2---:R-:W-:Y:S01]  /*0170*/  IMAD.WIDE R44, R2.reuse, 0x4, R44 ;  /* 0x00000004022c7825 */ /* 0x044fe200078e022c */
[----:B------:R-:W-:Y:S01]  /*0180*/  IADD3 R3, PT, PT, R7, -0x1, R2 ;  /* 0xffffffff07037810 */ /* 0x000fe20007ffe002 */
[----:B-1----:R1:W5:Y:S04]  /*0190*/  LDG.E R11, desc[UR4][R46.64+0x4] ;  /* 0x000004042e0b7981 */ /* 0x002368000c1e1900 */
[----:B------:R1:W5:Y:S01]  /*01a0*/  LDG.E R0, desc[UR4][R44.64+0x4] ;  /* 0x000004042c007981 */ /* 0x000362000c1e1900 */
[----:B---3--:R-:W-:-:S05]  /*01b0*/  IMAD.WIDE R42, R2, 0x4, R42 ;  /* 0x00000004022a7825 */ /* 0x008fca00078e022a */
[----:B------:R1:W5:Y:S01]  /*01c0*/  LDG.E R15, desc[UR4][R42.64+0x4] ;  /* 0x000004042a0f7981 */ /* 0x000362000c1e1900 */
[----:B----4-:R-:W-:-:S05]  /*01d0*/  IMAD.WIDE R36, R2, 0x4, R36 ;  /* 0x0000000402247825 */ /* 0x010fca00078e0224 */
[----:B------:R1:W5:Y:S01]  /*01e0*/  LDG.E R5, desc[UR4][R36.64+0x4] ;  /* 0x0000040424057981 */ /* 0x000362000c1e1900 */
[----:B0-----:R-:W-:-:S05]  /*01f0*/  IMAD.WIDE R8, R28, 0x4, R8 ;  /* 0x000000041c087825 */ /* 0x001fca00078e0208 */
[----:B------:R1:W-:Y:S04]  /*0200*/  STG.E desc[UR4][R8.64+0x4], R3 ;  /* 0x0000040308007986 */ /* 0x0003e8000c101904 */
[----:B------:R1:W-:Y:S01]  /*0210*/  STG.E desc[UR4][R8.64], R2 ;  /* 0x0000000208007986 */ /* 0x0003e2000c101904 */
[----:B------:R-:W-:Y:S01]  /*0220*/  ISETP.GE.AND P0, PT, R7, 0x3, PT ;  /* 0x000000030700780c */ /* 0x000fe20003f06270 */
[----:B------:R-:W-:-:S12]  /*0230*/  BSSY.RECONVERGENT B4, `(.L_x_45) ;  /* 0x0000180000047945 */ /* 0x000fd80003800200 */
[----:B-1----:R-:W-:Y:S05]  /*0240*/  @!P0 BRA `(.L_x_46) ;  /* 0x0000001400f88947 */ /* 0x002fea0003800000 */
[C---:B------:R-:W-:Y:S01]  /*0250*/  IADD3 R3, PT, PT, R7.reuse, -0x3, RZ ;  /* 0xfffffffd07037810 */ /* 0x040fe20007ffe0ff */
[----:B------:R-:W-:Y:S01]  /*0260*/  BSSY.RECONVERGENT B3, `(.L_x_47) ;  /* 0x00000cc000037945 */ /* 0x000fe20003800200 */
[----:B------:R-:W-:Y:S01]  /*0270*/  HFMA2 R17, -RZ, RZ, 0, 1.1920928955078125e-07 ;  /* 0x00000002ff117431 */ /* 0x000fe200000001ff */
[----:B------:R-:W-:Y:S02]  /*0280*/  IADD3 R12, PT, PT, R7, -0x2, RZ ;  /* 0xfffffffe070c7810 */ /* 0x000fe40007ffe0ff */
[----:B------:R-:W-:-:S13]  /*0290*/  ISETP.GE.U32.AND P0, PT, R3, 0x7, PT ;  /* 0x000000070300780c */ /* 0x000fda0003f06070 */
[----:B------:R-:W-:Y:S05]  /*02a0*/  @!P0 BRA `(.L_x_48) ;  /* 0x0000000c001c8947 */ /* 0x000fea0003800000 */
[----:B------:R-:W0:Y:S01]  /*02b0*/  LDCU.128 UR8, c[0x0][0x380] ;  /* 0x00007000ff0877ac */ /* 0x000e220008000c00 */
[----:B------:R-:W-:Y:S01]  /*02c0*/  MOV R8, 0x14 ;  /* 0x0000001400087802 */ /* 0x000fe20000000f00 */
[----:B------:R-:W-:Y:S01]  /*02d0*/  BSSY.RECONVERGENT B2, `(.L_x_49) ;  /* 0x00000c3000027945 */ /* 0x000fe20003800200 */
[----:B------:R-:W-:Y:S01]  /*02e0*/  MOV R9, 0x0 ;  /* 0x0000000000097802 */ /* 0x000fe20000000f00 */
[----:B------:R-:W1:Y:S01]  /*02f0*/  LDCU.128 UR12, c[0x0][0x390] ;  /* 0x00007200ff0c77ac */ /* 0x000e620008000c00 */
[----:B------:R-:W-:Y:S02]  /*0300*/  LOP3.LUT R6, R12, 0xfffffff8, RZ, 0xc0, !PT ;  /* 0xfffffff80c067812 */ /* 0x000fe400078ec0ff */
[----:B------:R-:W-:Y:S01]  /*0310*/  MOV R4, RZ ;  /* 0x000000ff00047202 */ /* 0x000fe20000000f00 */
[----:B------:R-:W-:Y:S01]  /*0320*/  IMAD.WIDE R8, R2, 0x4, R8 ;  /* 0x0000000402087825 */ /* 0x000fe200078e0208 */
[----:B------:R-:W-:Y:S02]  /*0330*/  IADD3 R6, PT, PT, -R6, RZ, RZ ;  /* 0x000000ff06067210 */ /* 0x000fe40007ffe1ff */
[----:B0-----:R-:W-:-:S02]  /*0340*/  IADD3 R22, P0, PT, R8, UR8, RZ ;  /* 0x0000000808167c10 */ /* 0x001fc4000ff1e0ff */
[C---:B------:R-:W-:Y:S02]  /*0350*/  IADD3 R18, P2, PT, R8.reuse, UR10, RZ ;  /* 0x0000000a08127c10 */ /* 0x040fe4000ff5e0ff */
[C---:B-1----:R-:W-:Y:S02]  /*0360*/  IADD3 R20, P1, PT, R8.reuse, UR14, RZ ;  /* 0x0000000e08147c10 */ /* 0x042fe4000ff3e0ff */
[----:B------:R-:W-:Y:S02]  /*0370*/  IADD3 R16, P3, PT, R8, UR12, RZ ;  /* 0x0000000c08107c10 */ /* 0x000fe4000ff7e0ff */
[C---:B------:R-:W-:Y:S02]  /*0380*/  IADD3.X R23, PT, PT, R9.reuse, UR9, RZ, P0, !PT ;  /* 0x0000000909177c10 */ /* 0x040fe400087fe4ff */
[C---:B------:R-:W-:Y:S02]  /*0390*/  IADD3.X R19, PT, PT, R9.reuse, UR11, RZ, P2, !PT ;  /* 0x0000000b09137c10 */ /* 0x040fe400097fe4ff */
[----:B------:R-:W-:-:S02]  /*03a0*/  IADD3.X R21, PT, PT, R9, UR15, RZ, P1, !PT ;  /* 0x0000000f09157c10 */ /* 0x000fc40008ffe4ff */
[----:B------:R-:W-:-:S07]  /*03b0*/  IADD3.X R17, PT, PT, R9, UR13, RZ, P3, !PT ;  /* 0x0000000d09117c10 */ /* 0x000fce0009ffe4ff */
.L_x_66:
[----:B------:R-:W2:Y:S01]  /*03c0*/  LDG.E R13, desc[UR4][R22.64+-0xc] ;  /* 0xfffff404160d7981 */ /* 0x000ea2000c1e1900 */
[----:B------:R-:W-:Y:S01]  /*03d0*/  BSSY.RECONVERGENT B5, `(.L_x_50) ;  /* 0x000000d000057945 */ /* 0x000fe20003800200 */
[----:B--2---:R-:W0:Y:S08]  /*03e0*/  MUFU.RCP R3, R13 ;  /* 0x0000000d00037308 */ /* 0x004e300000001000 */
[----:B-----5:R-:W1:Y:S01]  /*03f0*/  FCHK P0, R0, R13 ;  /* 0x0000000d00007302 */ /* 0x020e620000000000 */
        /* <DEDUP_REMOVED lines=8> */
[----:B------:R-:W-:Y:S05]  /*0480*/  CALL.REL.NOINC `($__internal_1_$__cuda_sm3x_div_rn_noftz_f32_slowpath) ;  /* 0x0000002c00b87944 */ /* 0x000fea0003c00000 */
[----:B------:R-:W-:-:S07]  /*0490*/  MOV R8, R0 ;  /* 0x0000000000087202 */ /* 0x000fce0000000f00 */
.L_x_51:
[----:B------:R-:W-:Y:S05]  /*04a0*/  BSYNC.RECONVERGENT B5 ;  /* 0x0000000000057941 */ /* 0x000fea0003800200 */
.L_x_50:
[----:B------:R-:W2:Y:S04]  /*04b0*/  LDG.E R25, desc[UR4][R22.64+-0x8] ;  /* 0xfffff80416197981 */ /* 0x000ea8000c1e1900 */
[----:B------:R-:W3:Y:S04]  /*04c0*/  LDG.E R0, desc[UR4][R18.64+-0xc] ;  /* 0xfffff40412007981 */ /* 0x000ee8000c1e1900 */
[----:B------:R-:W4:Y:S04]  /*04d0*/  LDG.E R14, desc[UR4][R20.64+-0xc] ;  /* 0xfffff404140e7981 */ /* 0x000f28000c1e1900 */
[----:B------:R-:W5:Y:S01]  /*04e0*/  LDG.E R3, desc[UR4][R16.64+-0xc] ;  /* 0xfffff40410037981 */ /* 0x000f62000c1e1900 */
[----:B------:R-:W-:Y:S01]  /*04f0*/  BSSY.RECONVERGENT B5, `(.L_x_52) ;  /* 0x0000010000057945 */ /* 0x000fe20003800200 */
[----:B--2---:R-:W0:Y:S01]  /*0500*/  MUFU.RCP R9, R25 ;  /* 0x0000001900097308 */ /* 0x004e220000001000 */
[----:B---3--:R-:W-:-:S07]  /*0510*/  FFMA R0, R0, -R8, R15 ;  /* 0x8000000800007223 */ /* 0x008fce000000000f */
[----:B------:R-:W1:Y:S01]  /*0520*/  FCHK P0, R0, R25 ;  /* 0x0000001900007302 */ /* 0x000e620000000000 */
[-C--:B----4-:R-:W-:Y:S01]  /*0530*/  FFMA R14, R14, -R8.reuse, R5 ;  /* 0x800000080e0e7223 */ /* 0x090fe20000000005 */
[----:B-----5:R-:W-:Y:S01]  /*0540*/  FMUL R5, R3, -R8 ;  /* 0x8000000803057220 */ /* 0x020fe20000400000 */
        /* <DEDUP_REMOVED lines=10> */
.L_x_53:
[----:B------:R-:W-:Y:S05]  /*05f0*/  BSYNC.RECONVERGENT B5 ;  /* 0x0000000000057941 */ /* 0x000fea0003800200 */
.L_x_52:
        /* <DEDUP_REMOVED lines=8> */
[----:B----4-:R-:W-:Y:S01]  /*0680*/  FFMA R14, R3, -R9, R14 ;  /* 0x80000009030e7223 */ /* 0x010fe2000000000e */
[----:B0-----:R-:W-:-:S04]  /*0690*/  FFMA R13, -R15, R10, 1 ;  /* 0x3f8000000f0d7423 */ /* 0x001fc8000000010a */
[----:B------:R-:W-:-:S04]  /*06a0*/  FFMA R13, R10, R13, R10 ;  /* 0x0000000d0a0d7223 */ /* 0x000fc8000000000a */
[----:B------:R-:W-:-:S04]  /*06b0*/  FFMA R10, R0, R13, RZ ;  /* 0x0000000d000a7223 */ /* 0x000fc800000000ff */
[----:B------:R-:W-:-:S04]  /*06c0*/  FFMA R5, -R15, R10, R0 ;  /* 0x0000000a0f057223 */ /* 0x000fc80000000100 */
[----:B------:R-:W-:Y:S01]  /*06d0*/  FFMA R10, R13, R5, R10 ;  /* 0x000000050d0a7223 */ /* 0x000fe2000000000a */
[----:B-----5:R-:W-:Y:S01]  /*06e0*/  FMUL R5, R8, -R9 ;  /* 0x8000000908057220 */ /* 0x020fe20000400000 */
[----:B-1----:R-:W-:Y:S06]  /*06f0*/  @!P0 BRA `(.L_x_55) ;  /* 0x0000000000108947 */ /* 0x002fec0003800000 */
[----:B------:R-:W-:Y:S02]  /*0700*/  MOV R3, R15 ;  /* 0x0000000f00037202 */ /* 0x000fe40000000f00 */
[----:B------:R-:W-:-:S07]  /*0710*/  MOV R8, 0x730 ;  /* 0x0000073000087802 */ /* 0x000fce0000000f00 */
[----:B------:R-:W-:Y:S05]  /*0720*/  CALL.REL.NOINC `($__internal_1_$__cuda_sm3x_div_rn_noftz_f32_slowpath) ;  /* 0x0000002c00107944 */ /* 0x000fea0003c00000 */
[----:B------:R-:W-:-:S07]  /*0730*/  MOV R10, R0 ;  /* 0x00000000000a7202 */ /* 0x000fce0000000f00 */
.L_x_55:
[----:B------:R-:W-:Y:S05]  /*0740*/  BSYNC.RECONVERGENT B5 ;  /* 0x0000000000057941 */ /* 0x000fea0003800200 */
.L_x_54:
        /* <DEDUP_REMOVED lines=20> */
.L_x_57:
[----:B------:R-:W-:Y:S05]  /*0890*/  BSYNC.RECONVERGENT B5 ;  /* 0x0000000000057941 */ /* 0x000fea0003800200 */
.L_x_56:
        /* <DEDUP_REMOVED lines=20> */
.L_x_59:
[----:B------:R-:W-:Y:S05]  /*09e0*/  BSYNC.RECONVERGENT B5 ;  /* 0x0000000000057941 */ /* 0x000fea0003800200 */
.L_x_58:
        /* <DEDUP_REMOVED lines=20> */
.L_x_61:
[----:B------:R-:W-:Y:S05]  /*0b30*/  BSYNC.RECONVERGENT B5 ;  /* 0x0000000000057941 */ /* 0x000fea0003800200 */
.L_x_60:
        /* <DEDUP_REMOVED lines=20> */
.L_x_63:
[----:B------:R-:W-:Y:S05]  /*0c80*/  BSYNC.RECONVERGENT B5 ;  /* 0x0000000000057941 */ /* 0x000fea0003800200 */
.L_x_62:
        /* <DEDUP_REMOVED lines=8> */
[----:B0-----:R-:W-:-:S04]  /*0d10*/  FFMA R13, -R15, R8, 1 ;  /* 0x3f8000000f0d7423 */ /* 0x001fc80000000108 */
[----:B------:R-:W-:-:S04]  /*0d20*/  FFMA R13, R8, R13, R8 ;  /* 0x0000000d080d7223 */ /* 0x000fc80000000008 */
[----:B------:R-:W-:-:S04]  /*0d30*/  FFMA R8, R0, R13, RZ ;  /* 0x0000000d00087223 */ /* 0x000fc800000000ff */
[----:B------:R-:W-:-:S04]  /*0d40*/  FFMA R5, -R15, R8, R0 ;  /* 0x000000080f057223 */ /* 0x000fc80000000100 */
[----:B------:R-:W-:Y:S01]  /*0d50*/  FFMA R8, R13, R5, R8 ;  /* 0x000000050d087223 */ /* 0x000fe20000000008 */
[-C--:B----4-:R-:W-:Y:S01]  /*0d60*/  FFMA R5, R3, -R10.reuse, R14 ;  /* 0x8000000a03057223 */ /* 0x090fe2000000000e */
[----:B-----5:R-:W-:Y:S01]  /*0d70*/  FMUL R14, R9, -R10 ;  /* 0x8000000a090e7220 */ /* 0x020fe20000400000 */
[----:B-1----:R-:W-:Y:S06]  /*0d80*/  @!P0 BRA `(.L_x_65) ;  /* 0x0000000000108947 */ /* 0x002fec0003800000 */
[----:B------:R-:W-:Y:S02]  /*0d90*/  MOV R3, R15 ;  /* 0x0000000f00037202 */ /* 0x000fe40000000f00 */
[----:B------:R-:W-:-:S07]  /*0da0*/  MOV R8, 0xdc0 ;  /* 0x00000dc000087802 */ /* 0x000fce0000000f00 */
[----:B------:R-:W-:Y:S05]  /*0db0*/  CALL.REL.NOINC `($__internal_1_$__cuda_sm3x_div_rn_noftz_f32_slowpath) ;  /* 0x00000024006c7944 */ /* 0x000fea0003c00000 */
[----:B------:R-:W-:-:S07]  /*0dc0*/  MOV R8, R0 ;  /* 0x0000000000087202 */ /* 0x000fce0000000f00 */
.L_x_65:
[----:B------:R-:W-:Y:S05]  /*0dd0*/  BSYNC.RECONVERGENT B5 ;  /* 0x0000000000057941 */ /* 0x000fea0003800200 */
.L_x_64:
[----:B------:R0:W2:Y:S04]  /*0de0*/  LDG.E R0, desc[UR4][R20.64+0x10] ;  /* 0x0000100414007981 */ /* 0x0000a8000c1e1900 */
[----:B------:R1:W3:Y:S04]  /*0df0*/  LDG.E R3, desc[UR4][R18.64+0x10] ;  /* 0x0000100412037981 */ /* 0x0002e8000c1e1900 */
[----:B------:R4:W5:Y:S01]  /*0e00*/  LDG.E R15, desc[UR4][R16.64+0x10] ;  /* 0x00001004100f7981 */ /* 0x000962000c1e1900 */
[----:B------:R-:W-:Y:S02]  /*0e10*/  IADD3 R22, P0, PT, R22, 0x20, RZ ;  /* 0x0000002016167810 */ /* 0x000fe40007f1e0ff */
[----:B------:R-:W-:-:S02]  /*0e20*/  IADD3 R6, PT, PT, R6, 0x8, RZ ;  /* 0x0000000806067810 */ /* 0x000fc40007ffe0ff */
[----:B------:R-:W-:Y:S02]  /*0e30*/  IADD3.X R23, PT, PT, RZ, R23, RZ, P0, !PT ;  /* 0x00000017ff177210 */ /* 0x000fe400007fe4ff */
[----:B0-----:R-:W-:Y:S02]  /*0e40*/  IADD3 R20, P0, PT, R20, 0x20, RZ ;  /* 0x0000002014147810 */ /* 0x001fe40007f1e0ff */
[----:B-1----:R-:W-:Y:S02]  /*0e50*/  IADD3 R18, P1, PT, R18, 0x20, RZ ;  /* 0x0000002012127810 */ /* 0x002fe40007f3e0ff */
[----:B------:R-:W-:Y:S02]  /*0e60*/  IADD3.X R21, PT, PT, RZ, R21, RZ, P0, !PT ;  /* 0x00000015ff157210 */ /* 0x000fe400007fe4ff */
[----:B------:R-:W-:Y:S02]  /*0e70*/  ISETP.NE.AND P0, PT, R6, RZ, PT ;  /* 0x000000ff0600720c */ /* 0x000fe40003f05270 */
[----:B----4-:R-:W-:-:S02]  /*0e80*/  IADD3 R16, P2, PT, R16, 0x20, RZ ;  /* 0x0000002010107810 */ /* 0x010fc40007f5e0ff */
[----:B------:R-:W-:Y:S02]  /*0e90*/  IADD3.X R19, PT, PT, RZ, R19, RZ, P1, !PT ;  /* 0x00000013ff137210 */ /* 0x000fe40000ffe4ff */
[----:B------:R-:W-:Y:S02]  /*0ea0*/  IADD3.X R17, PT, PT, RZ, R17, RZ, P2, !PT ;  /* 0x00000011ff117210 */ /* 0x000fe400017fe4ff */
[----:B------:R-:W-:Y:S01]  /*0eb0*/  IADD3 R4, PT, PT, R4, 0x8, RZ ;  /* 0x0000000804047810 */ /* 0x000fe20007ffe0ff */
[-C--:B--2---:R-:W-:Y:S01]  /*0ec0*/  FFMA R5, R0, -R8.reuse, R5 ;  /* 0x8000000800057223 */ /* 0x084fe20000000005 */
[-C--:B---3--:R-:W-:Y:S01]  /*0ed0*/  FFMA R0, R3, -R8.reuse, R14 ;  /* 0x8000000803007223 */ /* 0x088fe2000000000e */
[----:B-----5:R-:W-:Y:S02]  /*0ee0*/  FMUL R15, R15, -R8 ;  /* 0x800000080f0f7220 */ /* 0x020fe40000400000 */
[----:B------:R-:W-:Y:S05]  /*0ef0*/  @P0 BRA `(.L_x_66) ;  /* 0xfffffff400300947 */ /* 0x000fea000383ffff */
[----:B------:R-:W-:Y:S05]  /*0f00*/  BSYNC.RECONVERGENT B2 ;  /* 0x0000000000027941 */ /* 0x000fea0003800200 */
.L_x_49:
[----:B------:R-:W-:-:S07]  /*0f10*/  IADD3 R17, PT, PT, R4, 0x2, RZ ;  /* 0x0000000204117810 */ /* 0x000fce0007ffe0ff */
.L_x_48:
[----:B------:R-:W-:Y:S05]  /*0f20*/  BSYNC.RECONVERGENT B3 ;  /* 0x0000000000037941 */ /* 0x000fea0003800200 */
.L_x_47:
[----:B------:R-:W-:-:S13]  /*0f30*/  LOP3.LUT P0, R3, R12, 0x7, RZ, 0xc0, !PT ;  /* 0x000000070c037812 */ /* 0x000fda000780c0ff */
[----:B------:R-:W-:Y:S05]  /*0f40*/  @!P0 BRA `(.L_x_46) ;  /* 0x0000000800b88947 */ /* 0x000fea0003800000 */
[----:B------:R-:W-:Y:S01]  /*0f50*/  ISETP.GE.U32.AND P0, PT, R3, 0x4, PT ;  /* 0x000000040300780c */ /* 0x000fe20003f06070 */
[----:B------:R-:W-:-:S12]  /*0f60*/  BSSY.RECONVERGENT B2, `(.L_x_67) ;  /* 0x000005b000027945 */ /* 0x000fd80003800200 */
[----:B------:R-:W-:Y:S05]  /*0f70*/  @!P0 BRA `(.L_x_68) ;  /* 0x0000000400648947 */ /* 0x000fea0003800000 */
[----:B------:R-:W-:-:S05]  /*0f80*/  IMAD.WIDE R24, R17, 0x4, R46 ;  /* 0x0000000411187825 */ /* 0x000fca00078e022e */
        /* <DEDUP_REMOVED lines=14> */
.L_x_70:
[----:B------:R-:W-:Y:S05]  /*1070*/  BSYNC.RECONVERGENT B3 ;  /* 0x0000000000037941 */ /* 0x000fea0003800200 */
.L_x_69:
[----:B------:R-:W2:Y:S01]  /*1080*/  LDG.E R13, desc[UR4][R24.64+0x4] ;  /* 0x00000404180d7981 */ /* 0x000ea2000c1e1900 */
[----:B------:R-:W-:-:S05]  /*1090*/  IMAD.WIDE R20, R17, 0x4, R44 ;  /* 0x0000000411147825 */ /* 0x000fca00078e022c */
[----:B------:R-:W3:Y:S01]  /*10a0*/  LDG.E R0, desc[UR4][R20.64] ;  /* 0x0000000414007981 */ /* 0x000ee2000c1e1900 */
[----:B------:R-:W-:-:S04]  /*10b0*/  IMAD.WIDE R22, R17, 0x4, R36 ;  /* 0x0000000411167825 */ /* 0x000fc800078e0224 */
[----:B------:R-:W-:Y:S01]  /*10c0*/  IMAD.WIDE R18, R17, 0x4, R42 ;  /* 0x0000000411127825 */ /* 0x000fe200078e022a */
        /* <DEDUP_REMOVED lines=18> */
.L_x_72:
[----:B------:R-:W-:Y:S05]  /*11f0*/  BSYNC.RECONVERGENT B3 ;  /* 0x0000000000037941 */ /* 0x000fea0003800200 */
.L_x_71:
        /* <DEDUP_REMOVED lines=20> */
.L_x_74:
[----:B------:R-:W-:Y:S05]  /*1340*/  BSYNC.RECONVERGENT B3 ;  /* 0x0000000000037941 */ /* 0x000fea0003800200 */
.L_x_73:
[----:B------:R-:W2:Y:S04]  /*1350*/  LDG.E R25, desc[UR4][R24.64+0xc] ;  /* 0x00000c0418197981 */ /* 0x000ea8000c1e1900 */
[----:B------:R-:W3:Y:S04]  /*1360*/  LDG.E R9, desc[UR4][R20.64+0x8] ;  /* 0x0000080414097981 */ /* 0x000ee8000c1e1900 */
[----:B------:R-:W4:Y:S04]  /*1370*/  LDG.E R6, desc[UR4][R22.64+0x8] ;  /* 0x0000080416067981 */ /* 0x000f28000c1e1900 */
[----:B------:R-:W5:Y:S01]  /*1380*/  LDG.E R8, desc[UR4][R18.64+0x8] ;  /* 0x0000080412087981 */ /* 0x000f62000c1e1900 */
[----:B------:R-:W-:Y:S01]  /*1390*/  BSSY.RECONVERGENT B3, `(.L_x_75) ;  /* 0x0000010000037945 */ /* 0x000fe20003800200 */
[----:B--2---:R-:W0:Y:S01]  /*13a0*/  MUFU.RCP R0, R25 ;  /* 0x0000001900007308 */ /* 0x004e220000001000 */
[----:B----4-:R-:W-:Y:S01]  /*13b0*/  FFMA R5, R6, -R3, R5 ;  /* 0x8000000306057223 */ /* 0x010fe20000000005 */
[----:B0-----:R-:W-:-:S04]  /*13c0*/  FFMA R13, -R25, R0, 1 ;  /* 0x3f800000190d7423 */ /* 0x001fc80000000100 */
[----:B------:R-:W-:Y:S01]  /*13d0*/  FFMA R13, R0, R13, R0 ;  /* 0x0000000d000d7223 */ /* 0x000fe20000000000 */
[----:B---3--:R-:W-:-:S04]  /*13e0*/  FFMA R0, R9, -R3, R4 ;  /* 0x8000000309007223 */ /* 0x008fc80000000004 */
[----:B------:R-:W0:Y:S01]  /*13f0*/  FCHK P0, R0, R25 ;  /* 0x0000001900007302 */ /* 0x000e220000000000 */
[----:B------:R-:W-:-:S04]  /*1400*/  FFMA R4, R0, R13, RZ ;  /* 0x0000000d00047223 */ /* 0x000fc800000000ff */
[----:B------:R-:W-:-:S04]  /*1410*/  FFMA R9, -R25, R4, R0 ;  /* 0x0000000419097223 */ /* 0x000fc80000000100 */
[----:B------:R-:W-:Y:S01]  /*1420*/  FFMA R9, R13, R9, R4 ;  /* 0x000000090d097223 */ /* 0x000fe20000000004 */
[----:B-----5:R-:W-:Y:S01]  /*1430*/  FMUL R4, R8, -R3 ;  /* 0x8000000308047220 */ /* 0x020fe20000400000 */
[----:B0-----:R-:W-:Y:S06]  /*1440*/  @!P0 BRA `(.L_x_76) ;  /* 0x0000000000108947 */ /* 0x001fec0003800000 */
[----:B------:R-:W-:Y:S02]  /*1450*/  MOV R3, R25 ;  /* 0x0000001900037202 */ /* 0x000fe40000000f00 */
[----:B------:R-:W-:-:S07]  /*1460*/  MOV R8, 0x1480 ;  /* 0x0000148000087802 */ /* 0x000fce0000000f00 */
[----:B------:R-:W-:Y:S05]  /*1470*/  CALL.REL.NOINC `($__internal_1_$__cuda_sm3x_div_rn_noftz_f32_slowpath) ;  /* 0x0000001c00bc7944 */ /* 0x000fea0003c00000 */
[----:B------:R-:W-:-:S07]  /*1480*/  MOV R9, R0 ;  /* 0x0000000000097202 */ /* 0x000fce0000000f00 */
.L_x_76:
[----:B------:R-:W-:Y:S05]  /*1490*/  BSYNC.RECONVERGENT B3 ;  /* 0x0000000000037941 */ /* 0x000fea0003800200 */
.L_x_75:
[----:B------:R-:W2:Y:S04]  /*14a0*/  LDG.E R22, desc[UR4][R22.64+0xc] ;  /* 0x00000c0416167981 */ /* 0x000ea8000c1e1900 */
[----:B------:R-:W3:Y:S04]  /*14b0*/  LDG.E R21, desc[UR4][R20.64+0xc] ;  /* 0x00000c0414157981 */ /* 0x000ee8000c1e1900 */
[----:B------:R-:W4:Y:S01]  /*14c0*/  LDG.E R18, desc[UR4][R18.64+0xc] ;  /* 0x00000c0412127981 */ /* 0x000f22000c1e1900 */
[----:B------:R-:W-:Y:S01]  /*14d0*/  IADD3 R17, PT, PT, R17, 0x4, RZ ;  /* 0x0000000411117810 */ /* 0x000fe20007ffe0ff */
[-C--:B--2---:R-:W-:Y:S01]  /*14e0*/  FFMA R5, R22, -R9.reuse, R5 ;  /* 0x8000000916057223 */ /* 0x084fe20000000005 */
[-C--:B---3--:R-:W-:Y:S01]  /*14f0*/  FFMA R0, R21, -R9.reuse, R4 ;  /* 0x8000000915007223 */ /* 0x088fe20000000004 */
[----:B----4-:R-:W-:-:S07]  /*1500*/  FMUL R15, R18, -R9 ;  /* 0x80000009120f7220 */ /* 0x010fce0000400000 */
.L_x_68:
[----:B------:R-:W-:Y:S05]  /*1510*/  BSYNC.RECONVERGENT B2 ;  /* 0x0000000000027941 */ /* 0x000fea0003800200 */
.L_x_67:
[----:B------:R-:W-:-:S13]  /*1520*/  LOP3.LUT P0, R12, R12, 0x3, RZ, 0xc0, !PT ;  /* 0x000000030c0c7812 */ /* 0x000fda000780c0ff */
[----:B------:R-:W-:Y:S05]  /*1530*/  @!P0 BRA `(.L_x_46) ;  /* 0x00000004003c8947 */ /* 0x000fea0003800000 */
[----:B------:R-:W-:Y:S01]  /*1540*/  ISETP.NE.AND P0, PT, R12, 0x1, PT ;  /* 0x000000010c00780c */ /* 0x000fe20003f05270 */
        /* <DEDUP_REMOVED lines=17> */
.L_x_80:
[----:B------:R-:W-:Y:S05]  /*1660*/  BSYNC.RECONVERGENT B3 ;  /* 0x0000000000037941 */ /* 0x000fea0003800200 */
.L_x_79:
        /* <DEDUP_REMOVED lines=23> */
.L_x_82:
[----:B------:R-:W-:Y:S05]  /*17e0*/  BSYNC.RECONVERGENT B3 ;  /* 0x0000000000037941 */ /* 0x000fea0003800200 */
.L_x_81:
[----:B------:R-:W2:Y:S04]  /*17f0*/  LDG.E R22, desc[UR4][R22.64+0x4] ;  /* 0x0000040416167981 */ /* 0x000ea8000c1e1900 */
[----:B------:R-:W3:Y:S04]  /*1800*/  LDG.E R21, desc[UR4][R20.64+0x4] ;  /* 0x0000040414157981 */ /* 0x000ee8000c1e1900 */
[----:B------:R-:W4:Y:S01]  /*1810*/  LDG.E R15, desc[UR4][R18.64+0x4] ;  /* 0x00000404120f7981 */ /* 0x000f22000c1e1900 */
[----:B------:R-:W-:Y:S01]  /*1820*/  IADD3 R17, PT, PT, R17, 0x2, RZ ;  /* 0x0000000211117810 */ /* 0x000fe20007ffe0ff */
[-C--:B--2---:R-:W-:Y:S01]  /*1830*/  FFMA R5, R22, -R8.reuse, R5 ;  /* 0x8000000816057223 */ /* 0x084fe20000000005 */
[-C--:B---3--:R-:W-:Y:S01]  /*1840*/  FFMA R0, R21, -R8.reuse, R4 ;  /* 0x8000000815007223 */ /* 0x088fe20000000004 */
[----:B----4-:R-:W-:-:S07]  /*1850*/  FMUL R15, R15, -R8 ;  /* 0x800000080f0f7220 */ /* 0x010fce0000400000 */
.L_x_78:
[----:B------:R-:W-:Y:S05]  /*1860*/  BSYNC.RECONVERGENT B2 ;  /* 0x0000000000027941 */ /* 0x000fea0003800200 */
.L_x_77:
[----:B------:R-:W-:-:S04]  /*1870*/  LOP3.LUT R3, R7, 0x1, RZ, 0xc0, !PT ;  /* 0x0000000107037812 */ /* 0x000fc800078ec0ff */
[----:B------:R-:W-:-:S13]  /*1880*/  ISETP.NE.U32.AND P0, PT, R3, 0x1, PT ;  /* 0x000000010300780c */ /* 0x000fda0003f05070 */
[----:B------:R-:W-:Y:S05]  /*1890*/  @P0 BRA `(.L_x_46) ;  /* 0x0000000000640947 */ /* 0x000fea0003800000 */
[----:B------:R-:W-:-:S06]  /*18a0*/  IMAD.WIDE R8, R17, 0x4, R46 ;  /* 0x0000000411087825 */ /* 0x000fcc00078e022e */
        /* <DEDUP_REMOVED lines=14> */
.L_x_84:
[----:B------:R-:W-:Y:S05]  /*1990*/  BSYNC.RECONVERGENT B2 ;  /* 0x0000000000027941 */ /* 0x000fea0003800200 */
.L_x_83:
[----:B------:R-:W-:-:S04]  /*19a0*/  IMAD.WIDE R8, R17, 0x4, R36 ;  /* 0x0000000411087825 */ /* 0x000fc800078e0224 */
[C---:B------:R-:W-:Y:S02]  /*19b0*/  IMAD.WIDE R12, R17.reuse, 0x4, R44 ;  /* 0x00000004110c7825 */ /* 0x040fe400078e022c */
[----:B------:R-:W2:Y:S02]  /*19c0*/  LDG.E R8, desc[UR4][R8.64] ;  /* 0x0000000408087981 */ /* 0x000ea4000c1e1900 */
[----:B------:R-:W-:Y:S02]  /*19d0*/  IMAD.WIDE R16, R17, 0x4, R42 ;  /* 0x0000000411107825 */ /* 0x000fe400078e022a */
[----:B------:R-:W3:Y:S04]  /*19e0*/  LDG.E R12, desc[UR4][R12.64] ;  /* 0x000000040c0c7981 */ /* 0x000ee8000c1e1900 */
[----:B------:R-:W4:Y:S01]  /*19f0*/  LDG.E R17, desc[UR4][R16.64] ;  /* 0x0000000410117981 */ /* 0x000f22000c1e1900 */
[-C--:B--2---:R-:W-:Y:S01]  /*1a00*/  FFMA R5, R8, -R4.reuse, R5 ;  /* 0x8000000408057223 */ /* 0x084fe20000000005 */
[-C--:B---3--:R-:W-:Y:S01]  /*1a10*/  FFMA R0, R12, -R4.reuse, R15 ;  /* 0x800000040c007223 */ /* 0x088fe2000000000f */
[----:B----4-:R-:W-:-:S07]  /*1a20*/  FMUL R15, R17, -R4 ;  /* 0x80000004110f7220 */ /* 0x010fce0000400000 */
.L_x_46:
[----:B------:R-:W-:Y:S05]  /*1a30*/  BSYNC.RECONVERGENT B4 ;  /* 0x0000000000047941 */ /* 0x000fea0003800200 */
.L_x_45:
[----:B------:R-:W0:Y:S01]  /*1a40*/  LDC.64 R34, c[0x0][0x3a0] ;  /* 0x0000e800ff227b82 */ /* 0x000e220000000a00 */
[----:B------:R-:W-:-:S04]  /*1a50*/  IMAD.WIDE R12, R7, 0x4, R44 ;  /* 0x00000004070c7825 */ /* 0x000fc800078e022c */
[----:B------:R-:W-:-:S03]  /*1a60*/  IMAD.WIDE R16, R7, 0x4, R42 ;  /* 0x0000000407107825 */ /* 0x000fc600078e022a */
[----:B------:R-:W1:Y:S01]  /*1a70*/  LDC.64 R32, c[0x0][0x3a8] ;  /* 0x0000ea00ff207b82 */ /* 0x000e620000000a00 */
[----:B------:R-:W-:-:S07]  /*1a80*/  IMAD.WIDE R18, R7, 0x4, R36 ;  /* 0x0000000407127825 */ /* 0x000fce00078e0224 */
[----:B------:R-:W2:Y:S08]  /*1a90*/  LDC.64 R30, c[0x0][0x3b0] ;  /* 0x0000ec00ff1e7b82 */ /* 0x000eb00000000a00 */
[----:B------:R-:W3:Y:S01]  /*1aa0*/  LDC.64 R8, c[0x0][0x3b8] ;  /* 0x0000ee00ff087b82 */ /* 0x000ee20000000a00 */
[----:B0-----:R-:W-:-:S05]  /*1ab0*/  IMAD.WIDE R34, R28, 0x4, R34 ;  /* 0x000000041c227825 */ /* 0x001fca00078e0222 */
[----:B-----5:R-:W-:Y:S01]  /*1ac0*/  STG.E desc[UR4][R34.64+0x4], R11 ;  /* 0x0000040b22007986 */ /* 0x020fe2000c101904 */
[----:B-1----:R-:W-:-:S05]  /*1ad0*/  IMAD.WIDE R32, R28, 0x4, R32 ;  /* 0x000000041c207825 */ /* 0x002fca00078e0220 */
[----:B------:R0:W-:Y:S01]  /*1ae0*/  STG.E desc[UR4][R32.64+0x4], R0 ;  /* 0x0000040020007986 */ /* 0x0001e2000c101904 */
[----:B--2---:R-:W-:-:S05]  /*1af0*/  IMAD.WIDE R30, R28, 0x4, R30 ;  /* 0x000000041c1e7825 */ /* 0x004fca00078e021e */
[----:B------:R1:W-:Y:S01]  /*1b00*/  STG.E desc[UR4][R30.64+0x4], R15 ;  /* 0x0000040f1e007986 */ /* 0x0003e2000c101904 */
[----:B---3--:R-:W-:-:S04]  /*1b10*/  IMAD.WIDE R28, R28, 0x4, R8 ;  /* 0x000000041c1c7825 */ /* 0x008fc800078e0208 */
[C---:B------:R-:W-:Y:S01]  /*1b20*/  IMAD.WIDE R8, R7.reuse, 0x4, R46 ;  /* 0x0000000407087825 */ /* 0x040fe200078e022e */
[----:B------:R1:W-:Y:S04]  /*1b30*/  STG.E desc[UR4][R28.64+0x4], R5 ;  /* 0x000004051c007986 */ /* 0x0003e8000c101904 */
[----:B------:R1:W5:Y:S04]  /*1b40*/  LDG.E R41, desc[UR4][R8.64+-0x8] ;  /* 0xfffff80408297981 */ /* 0x000368000c1e1900 */
[----:B0-----:R1:W5:Y:S04]  /*1b50*/  LDG.E R0, desc[UR4][R12.64+-0x8] ;  /* 0xfffff8040c007981 */ /* 0x001368000c1e1900 */
[----:B------:R1:W5:Y:S04]  /*1b60*/  LDG.E R6, desc[UR4][R16.64+-0x8] ;  /* 0xfffff80410067981 */ /* 0x000368000c1e1900 */
[----:B------:R1:W5:Y:S01]  /*1b70*/  LDG.E R11, desc[UR4][R18.64+-0x8] ;  /* 0xfffff804120b7981 */ /* 0x000362000c1e1900 */
[----:B------:R-:W-:Y:S01]  /*1b80*/  ISETP.GE.AND P0, PT, R7, 0x3, PT ;  /* 0x000000030700780c */ /* 0x000fe20003f06270 */
[----:B------:R-:W-:-:S12]  /*1b90*/  BSSY.RECONVERGENT B4, `(.L_x_85) ;  /* 0x0000178000047945 */ /* 0x000fd80003800200 */
[----:B-1----:R-:W-:Y:S05]  /*1ba0*/  @!P0 BRA `(.L_x_86) ;  /* 0x0000001400d88947 */ /* 0x002fea0003800000 */
[----:B------:R-:W-:Y:S01]  /*1bb0*/  IADD3 R5, PT, PT, R7, -0x3, RZ ;  /* 0xfffffffd07057810 */ /* 0x000fe20007ffe0ff */
[----:B------:R-:W-:Y:S03]  /*1bc0*/  BSSY.RECONVERGENT B3, `(.L_x_87) ;  /* 0x00000c2000037945 */ /* 0x000fe60003800200 */
[----:B------:R-:W-:-:S13]  /*1bd0*/  ISETP.GE.U32.AND P0, PT, R5, 0x7, PT ;  /* 0x000000070500780c */ /* 0x000fda0003f06070 */
[----:B------:R-:W-:Y:S05]  /*1be0*/  @!P0 BRA `(.L_x_88) ;  /* 0x0000000800fc8947 */ /* 0x000fea0003800000 */
[----:B------:R-:W0:Y:S01]  /*1bf0*/  LDCU.128 UR8, c[0x0][0x390] ;  /* 0x00007200ff0877ac */ /* 0x000e220008000c00 */
[----:B------:R-:W-:Y:S01]  /*1c00*/  HFMA2 R8, -RZ, RZ, 0, 7.152557373046875e-07 ;  /* 0x0000000cff087431 */ /* 0x000fe200000001ff */
[----:B------:R-:W-:Y:S01]  /*1c10*/  MOV R9, 0x0 ;  /* 0x0000000000097802 */ /* 0x000fe20000000f00 */
[----:B------:R-:W-:Y:S01]  /*1c20*/  BSSY.RECONVERGENT B2, `(.L_x_89) ;  /* 0x00000ba000027945 */ /* 0x000fe20003800200 */
[----:B------:R-:W1:Y:S01]  /*1c30*/  LDCU.128 UR12, c[0x0][0x380] ;  /* 0x00007000ff0c77ac */ /* 0x000e620008000c00 */
[----:B------:R-:W-:Y:S01]  /*1c40*/  IADD3 R4, PT, PT, R7, -0x2, RZ ;  /* 0xfffffffe07047810 */ /* 0x000fe20007ffe0ff */
[----:B------:R-:W-:-:S03]  /*1c50*/  IMAD.WIDE R2, R2, 0x4, -R8 ;  /* 0x0000000402027825 */ /* 0x000fc600078e0a08 */
[C---:B0-----:R-:W-:Y:S02]  /*1c60*/  IADD3 R26, P0, PT, R2.reuse, UR8, RZ ;  /* 0x00000008021a7c10 */ /* 0x041fe4000ff1e0ff */
[C---:B------:R-:W-:Y:S02]  /*1c70*/  IADD3 R24, P1, PT, R2.reuse, UR10, RZ ;  /* 0x0000000a02187c10 */ /* 0x040fe4000ff3e0ff */
[C---:B-1----:R-:W-:Y:S02]  /*1c80*/  IADD3 R22, P2, PT, R2.reuse, UR14, RZ ;  /* 0x0000000e02167c10 */ /* 0x042fe4000ff5e0ff */
[----:B------:R-:W-:Y:S02]  /*1c90*/  IADD3 R20, P3, PT, R2, UR12, RZ ;  /* 0x0000000c02147c10 */ /* 0x000fe4000ff7e0ff */
[----:B------:R-:W-:Y:S02]  /*1ca0*/  LOP3.LUT R2, R4, 0xfffffff8, RZ, 0xc0, !PT ;  /* 0xfffffff804027812 */ /* 0x000fe400078ec0ff */
[----:B------:R-:W-:-:S02]  /*1cb0*/  IADD3.X R27, PT, PT, R3, UR9, RZ, P0, !PT ;  /* 0x00000009031b7c10 */ /* 0x000fc400087fe4ff */
[C---:B------:R-:W-:Y:S02]  /*1cc0*/  IADD3.X R25, PT, PT, R3.reuse, UR11, RZ, P1, !PT ;  /* 0x0000000b03197c10 */ /* 0x040fe40008ffe4ff */
[C---:B------:R-:W-:Y:S02]  /*1cd0*/  IADD3.X R23, PT, PT, R3.reuse, UR15, RZ, P2, !PT ;  /* 0x0000000f03177c10 */ /* 0x040fe400097fe4ff */
[----:B------:R-:W-:Y:S02]  /*1ce0*/  IADD3.X R21, PT, PT, R3, UR13, RZ, P3, !PT ;  /* 0x0000000d03157c10 */ /* 0x000fe40009ffe4ff */
[----:B------:R-:W-:Y:S02]  /*1cf0*/  MOV R4, R7 ;  /* 0x0000000700047202 */ /* 0x000fe40000000f00 */
[----:B------:R-:W-:-:S07]  /*1d00*/  IADD3 R2, PT, PT, -R2, RZ, RZ ;  /* 0x000000ff02027210 */ /* 0x000fce0007ffe1ff */
.L_x_106:
[----:B------:R-:W-:-:S05]  /*1d10*/  IMAD.WIDE R48, R5, 0x4, R26 ;  /* 0x0000000405307825 */ /* 0x000fca00078e021a */
[----:B------:R-:W2:Y:S01]  /*1d20*/  LDG.E R10, desc[UR4][R48.64+0xc] ;  /* 0x00000c04300a7981 */ /* 0x000ea2000c1e1900 */
[----:B------:R-:W-:Y:S01]  /*1d30*/  BSSY.RECONVERGENT B5, `(.L_x_90) ;  /* 0x0000010000057945 */ /* 0x000fe20003800200 */
[----:B------:R-:W-:-:S04]  /*1d40*/  IMAD.WIDE R18, R5, 0x4, R24 ;  /* 0x0000000405127825 */ /* 0x000fc800078e0218 */
[----:B------:R-:W-:-:S04]  /*1d50*/  IMAD.WIDE R16, R5, 0x4, R22 ;  /* 0x0000000405107825 */ /* 0x000fc800078e0216 */
[----:B------:R-:W-:Y:S01]  /*1d60*/  IMAD.WIDE R14, R5, 0x4, R20 ;  /* 0x00000004050e7825 */ /* 0x000fe200078e0214 */
        /* <DEDUP_REMOVED lines=12> */
.L_x_91:
[----:B------:R-:W-:Y:S05]  /*1e30*/  BSYNC.RECONVERGENT B5 ;  /* 0x0000000000057941 */ /* 0x000fea0003800200 */
.L_x_90:
        /* <DEDUP_REMOVED lines=16> */
[----:B------:R-:W-:-:S07]  /*1f40*/  MOV R8, 0x1f60 ;  /* 0x00001f6000087802 */ /* 0x000fce0000000f00 */
[----:B------:R-:W-:Y:S05]  /*1f50*/  CALL.REL.NOINC `($__internal_1_$__cuda_sm3x_div_rn_noftz_f32_slowpath) ;  /* 0x0000001400047944 */ /* 0x000fea0003c00000 */
[----:B------:R-:W-:-:S07]  /*1f60*/  MOV R8, R0 ;  /* 0x0000000000087202 */ /* 0x000fce0000000f00 */
.L_x_93:
[----:B------:R-:W-:Y:S05]  /*1f70*/  BSYNC.RECONVERGENT B5 ;  /* 0x0000000000057941 */ /* 0x000fea0003800200 */
.L_x_92:
        /* <DEDUP_REMOVED lines=16> */
[----:B------:R-:W-:-:S07]  /*2080*/  MOV R8, 0x20a0 ;  /* 0x000020a000087802 */ /* 0x000fce0000000f00 */
[----:B------:R-:W-:Y:S05]  /*2090*/  CALL.REL.NOINC `($__internal_1_$__cuda_sm3x_div_rn_noftz_f32_slowpath) ;  /* 0x0000001000b47944 */ /* 0x000fea0003c00000 */
[----:B------:R-:W-:-:S07]  /*20a0*/  MOV R9, R0 ;  /* 0x0000000000097202 */ /* 0x000fce0000000f00 */
.L_x_95:
[----:B------:R-:W-:Y:S05]  /*20b0*/  BSYNC.RECONVERGENT B5 ;  /* 0x0000000000057941 */ /* 0x000fea0003800200 */
.L_x_94:
        /* <DEDUP_REMOVED lines=19> */
.L_x_97:
[----:B------:R-:W-:Y:S05]  /*21f0*/  BSYNC.RECONVERGENT B5 ;  /* 0x0000000000057941 */ /* 0x000fea0003800200 */
.L_x_96:
        /* <DEDUP_REMOVED lines=19> */
.L_x_99:
[----:B------:R-:W-:Y:S05]  /*2330*/  BSYNC.RECONVERGENT B5 ;  /* 0x0000000000057941 */ /* 0x000fea0003800200 */
.L_x_98:
        /* <DEDUP_REMOVED lines=19> */
.L_x_101:
[----:B------:R-:W-:Y:S05]  /*2470*/  BSYNC.RECONVERGENT B5 ;  /* 0x0000000000057941 */ /* 0x000fea0003800200 */
.L_x_100:
        /* <DEDUP_REMOVED lines=19> */
.L_x_103:
[----:B------:R-:W-:Y:S05]  /*25b0*/  BSYNC.RECONVERGENT B5 ;  /* 0x0000000000057941 */ /* 0x000fea0003800200 */
.L_x_102:
        /* <DEDUP_REMOVED lines=20> */
.L_x_105:
[----:B------:R-:W-:Y:S05]  /*2700*/  BSYNC.RECONVERGENT B5 ;  /* 0x0000000000057941 */ /* 0x000fea0003800200 */
.L_x_104:
[----:B------:R-:W2:Y:S04]  /*2710*/  LDG.E R18, desc[UR4][R18.64+-0x10] ;  /* 0xfffff00412127981 */ /* 0x000ea8000c1e1900 */
[----:B------:R-:W3:Y:S04]  /*2720*/  LDG.E R17, desc[UR4][R16.64+-0x10] ;  /* 0xfffff00410117981 */ /* 0x000ee8000c1e1900 */
[----:B------:R-:W4:Y:S01]  /*2730*/  LDG.E R14, desc[UR4][R14.64+-0x10] ;  /* 0xfffff0040e0e7981 */ /* 0x000f22000c1e1900 */
[----:B------:R-:W-:Y:S02]  /*2740*/  IADD3 R2, PT, PT, R2, 0x8, RZ ;  /* 0x0000000802027810 */ /* 0x000fe40007ffe0ff */
[----:B------:R-:W-:-:S02]  /*2750*/  IADD3 R5, PT, PT, R5, -0x8, RZ ;  /* 0xfffffff805057810 */ /* 0x000fc40007ffe0ff */
[----:B------:R-:W-:Y:S02]  /*2760*/  ISETP.NE.AND P0, PT, R2, RZ, PT ;  /* 0x000000ff0200720c */ /* 0x000fe40003f05270 */
[----:B------:R-:W-:Y:S01]  /*2770*/  IADD3 R4, PT, PT, R4, -0x8, RZ ;  /* 0xfffffff804047810 */ /* 0x000fe20007ffe0ff */
[-C--:B--2---:R-:W-:Y:S01]  /*2780*/  FFMA R11, R18, -R3.reuse, R11 ;  /* 0x80000003120b7223 */ /* 0x084fe2000000000b */
[-C--:B---3--:R-:W-:Y:S01]  /*2790*/  FFMA R0, R17, -R3.reuse, R12 ;  /* 0x8000000311007223 */ /* 0x088fe2000000000c */
[----:B----4-:R-:W-:-:S08]  /*27a0*/  FMUL R41, R14, -R3 ;  /* 0x800000030e297220 */ /* 0x010fd00000400000 */
[----:B------:R-:W-:Y:S05]  /*27b0*/  @P0 BRA `(.L_x_106) ;  /* 0xfffffff400540947 */ /* 0x000fea000383ffff */
[----:B------:R-:W-:Y:S05]  /*27c0*/  BSYNC.RECONVERGENT B2 ;  /* 0x0000000000027941 */ /* 0x000fea0003800200 */
.L_x_89:
[----:B------:R-:W-:-:S07]  /*27d0*/  IADD3 R5, PT, PT, R4, -0x3, RZ ;  /* 0xfffffffd04057810 */ /* 0x000fce0007ffe0ff */
.L_x_88:
[----:B------:R-:W-:Y:S05]  /*27e0*/  BSYNC.RECONVERGENT B3 ;  /* 0x0000000000037941 */ /* 0x000fea0003800200 */
.L_x_87:
[----:B------:R-:W-:-:S04]  /*27f0*/  IADD3 R2, PT, PT, R7, -0x2, RZ ;  /* 0xfffffffe07027810 */ /* 0x000fc80007ffe0ff */
[----:B------:R-:W-:-:S13]  /*2800*/  LOP3.LUT P0, R3, R2, 0x7, RZ, 0xc0, !PT ;  /* 0x0000000702037812 */ /* 0x000fda000780c0ff */
[----:B------:R-:W-:Y:S05]  /*2810*/  @!P0 BRA `(.L_x_86) ;  /* 0x0000000800bc8947 */ /* 0x000fea0003800000 */
[----:B------:R-:W-:Y:S01]  /*2820*/  ISETP.GE.U32.AND P0, PT, R3, 0x4, PT ;  /* 0x000000040300780c */ /* 0x000fe20003f06070 */
[----:B------:R-:W-:Y:S01]  /*2830*/  BSSY.RECONVERGENT B2, `(.L_x_107) ;  /* 0x000005c000027945 */ /* 0x000fe20003800200 */
[----:B------:R-:W-:-:S11]  /*2840*/  LOP3.LUT R2, R2, 0x3, RZ, 0xc0, !PT ;  /* 0x0000000302027812 */ /* 0x000fd600078ec0ff */
        /* <DEDUP_REMOVED lines=16> */
.L_x_110:
[----:B------:R-:W-:Y:S05]  /*2950*/  BSYNC.RECONVERGENT B3 ;  /* 0x0000000000037941 */ /* 0x000fea0003800200 */
.L_x_109:
        /* <DEDUP_REMOVED lines=23> */
.L_x_112:
[----:B------:R-:W-:Y:S05]  /*2ad0*/  BSYNC.RECONVERGENT B3 ;  /* 0x0000000000037941 */ /* 0x000fea0003800200 */
.L_x_111:
        /* <DEDUP_REMOVED lines=20> */
.L_x_114:
[----:B------:R-:W-:Y:S05]  /*2c20*/  BSYNC.RECONVERGENT B3 ;  /* 0x0000000000037941 */ /* 0x000fea0003800200 */
.L_x_113:
        /* <DEDUP_REMOVED lines=20> */
.L_x_116:
[----:B------:R-:W-:Y:S05]  /*2d70*/  BSYNC.RECONVERGENT B3 ;  /* 0x0000000000037941 */ /* 0x000fea0003800200 */
.L_x_115:
[----:B------:R-:W2:Y:S04]  /*2d80*/  LDG.E R18, desc[UR4][R18.64+-0xc] ;  /* 0xfffff40412127981 */ /* 0x000ea8000c1e1900 */
[----:B------:R-:W3:Y:S04]  /*2d90*/  LDG.E R17, desc[UR4][R16.64+-0xc] ;  /* 0xfffff40410117981 */ /* 0x000ee8000c1e1900 */
[----:B------:R-:W4:Y:S01]  /*2da0*/  LDG.E R14, desc[UR4][R14.64+-0xc] ;  /* 0xfffff4040e0e7981 */ /* 0x000f22000c1e1900 */
[----:B------:R-:W-:Y:S01]  /*2db0*/  IADD3 R5, PT, PT, R5, -0x4, RZ ;  /* 0xfffffffc05057810 */ /* 0x000fe20007ffe0ff */
[-C--:B--2---:R-:W-:Y:S01]  /*2dc0*/  FFMA R11, R18, -R9.reuse, R11 ;  /* 0x80000009120b7223 */ /* 0x084fe2000000000b */
[-C--:B---3--:R-:W-:Y:S01]  /*2dd0*/  FFMA R0, R17, -R9.reuse, R4 ;  /* 0x8000000911007223 */ /* 0x088fe20000000004 */
[----:B----4-:R-:W-:-:S07]  /*2de0*/  FMUL R41, R14, -R9 ;  /* 0x800000090e297220 */ /* 0x010fce0000400000 */
.L_x_108:
[----:B------:R-:W-:Y:S05]  /*2df0*/  BSYNC.RECONVERGENT B2 ;  /* 0x0000000000027941 */ /* 0x000fea0003800200 */
.L_x_107:
[----:B------:R-:W-:-:S13]  /*2e00*/  ISETP.NE.AND P0, PT, R2, RZ, PT ;  /* 0x000000ff0200720c */ /* 0x000fda0003f05270 */
        /* <DEDUP_REMOVED lines=19> */
.L_x_120:
[----:B------:R-:W-:Y:S05]  /*2f40*/  BSYNC.RECONVERGENT B3 ;  /* 0x0000000000037941 */ /* 0x000fea0003800200 */
.L_x_119:
        /* <DEDUP_REMOVED lines=23> */
.L_x_122:
[----:B------:R-:W-:Y:S05]  /*30c0*/  BSYNC.RECONVERGENT B3 ;  /* 0x0000000000037941 */ /* 0x000fea0003800200 */
.L_x_121:
[----:B------:R-:W2:Y:S04]  /*30d0*/  LDG.E R18, desc[UR4][R18.64+-0x4] ;  /* 0xfffffc0412127981 */ /* 0x000ea8000c1e1900 */
[----:B------:R-:W3:Y:S04]  /*30e0*/  LDG.E R17, desc[UR4][R16.64+-0x4] ;  /* 0xfffffc0410117981 */ /* 0x000ee8000c1e1900 */
[----:B------:R-:W4:Y:S01]  /*30f0*/  LDG.E R15, desc[UR4][R14.64+-0x4] ;  /* 0xfffffc040e0f7981 */ /* 0x000f22000c1e1900 */
[----:B------:R-:W-:Y:S01]  /*3100*/  IADD3 R5, PT, PT, R5, -0x2, RZ ;  /* 0xfffffffe05057810 */ /* 0x000fe20007ffe0ff */
[-C--:B--2---:R-:W-:Y:S01]  /*3110*/  FFMA R11, R18, -R8.reuse, R11 ;  /* 0x80000008120b7223 */ /* 0x084fe2000000000b */
[-C--:B---3--:R-:W-:Y:S01]  /*3120*/  FFMA R0, R17, -R8.reuse, R2 ;  /* 0x8000000811007223 */ /* 0x088fe20000000002 */
[----:B----4-:R-:W-:-:S07]  /*3130*/  FMUL R41, R15, -R8 ;  /* 0x800000080f297220 */ /* 0x010fce0000400000 */
.L_x_118:
[----:B------:R-:W-:Y:S05]  /*3140*/  BSYNC.RECONVERGENT B2 ;  /* 0x0000000000027941 */ /* 0x000fea0003800200 */
.L_x_117:
        /* <DEDUP_REMOVED lines=18> */
.L_x_124:
[----:B------:R-:W-:Y:S05]  /*3270*/  BSYNC.RECONVERGENT B2 ;  /* 0x0000000000027941 */ /* 0x000fea0003800200 */
.L_x_123:
        /* <DEDUP_REMOVED lines=9> */
.L_x_86:
[----:B------:R-:W-:Y:S05]  /*3310*/  BSYNC.RECONVERGENT B4 ;  /* 0x0000000000047941 */ /* 0x000fea0003800200 */
.L_x_85:
[----:B-----5:R-:W-:Y:S04]  /*3320*/  STG.E desc[UR4][R34.64], R41 ;  /* 0x0000002922007986 */ /* 0x020fe8000c101904 */
[----:B------:R-:W-:Y:S04]  /*3330*/  STG.E desc[UR4][R32.64], R0 ;  /* 0x0000000020007986 */ /* 0x000fe8000c101904 */
[----:B------:R-:W-:Y:S04]  /*3340*/  STG.E desc[UR4][R30.64], R6 ;  /* 0x000000061e007986 */ /* 0x000fe8000c101904 */
[----:B------:R-:W-:Y:S01]  /*3350*/  STG.E desc[UR4][R28.64], R11 ;  /* 0x0000000b1c007986 */ /* 0x000fe2000c101904 */
[----:B------:R-:W-:Y:S05]  /*3360*/  EXIT ;  /* 0x000000000000794d */ /* 0x000fea0003800000 */
        .weak           $__internal_1_$__cuda_sm3x_div_rn_noftz_f32_slowpath
        .type           $__internal_1_$__cuda_sm3x_div_rn_noftz_f32_slowpath,@function
        .size           $__internal_1_$__cuda_sm3x_div_rn_noftz_f32_slowpath,(.L_x_178 - $__internal_1_$__cuda_sm3x_div_rn_noftz_f32_slowpath)
$__internal_1_$__cuda_sm3x_div_rn_noftz_f32_slowpath:
[----:B------:R-:W-:Y:S01]  /*3370*/  SHF.R.U32.HI R9, RZ, 0x17, R3 ;  /* 0x00000017ff097819 */ /* 0x000fe20000011603 */
[----:B------:R-:W-:Y:S01]  /*3380*/  BSSY.RECONVERGENT B0, `(.L_x_125) ;  /* 0x0000062000007945 */ /* 0x000fe20003800200 */
[----:B------:R-:W-:Y:S02]  /*3390*/  SHF.R.U32.HI R13, RZ, 0x17, R0 ;  /* 0x00000017ff0d7819 */ /* 0x000fe40000011600 */
[----:B------:R-:W-:Y:S02]  /*33a0*/  LOP3.LUT R9, R9, 0xff, RZ, 0xc0, !PT ;  /* 0x000000ff09097812 */ /* 0x000fe400078ec0ff */
[----:B------:R-:W-:Y:S02]  /*33b0*/  LOP3.LUT R13, R13, 0xff, RZ, 0xc0, !PT ;  /* 0x000000ff0d0d7812 */ /* 0x000fe400078ec0ff */
[----:B------:R-:W-:Y:S02]  /*33c0*/  IADD3 R38, PT, PT, R9, -0x1, RZ ;  /* 0xffffffff09267810 */ /* 0x000fe40007ffe0ff */
[----:B------:R-:W-:-:S02]  /*33d0*/  IADD3 R39, PT, PT, R13, -0x1, RZ ;  /* 0xffffffff0d277810 */ /* 0x000fc40007ffe0ff */
        /* <DEDUP_REMOVED lines=27> */
.L_x_126:
[----:B------:R-:W-:Y:S01]  /*3590*/  LEA R50, R9, 0xc0800000, 0x17 ;  /* 0xc080000009327811 */ /* 0x000fe200078eb8ff */
[----:B------:R-:W-:Y:S01]  /*35a0*/  BSSY.RECONVERGENT B1, `(.L_x_131) ;  /* 0x0000036000017945 */ /* 0x000fe20003800200 */
[----:B------:R-:W-:Y:S02]  /*35b0*/  IADD3 R13, PT, PT, R13, -0x7f, RZ ;  /* 0xffffff810d0d7810 */ /* 0x000fe40007ffe0ff */
[----:B------:R-:W-:-:S03]  /*35c0*/  IADD3 R50, PT, PT, -R50, R3, RZ ;  /* 0x0000000332327210 */ /* 0x000fc60007ffe1ff */
[C---:B------:R-:W-:Y:S01]  /*35d0*/  IMAD R0, R13.reuse, -0x800000, R0 ;  /* 0xff8000000d007824 */ /* 0x040fe200078e0200 */
[----:B------:R-:W0:Y:S01]  /*35e0*/  MUFU.RCP R38, R50 ;  /* 0x0000003200267308 */ /* 0x000e220000001000 */
[----:B------:R-:W-:Y:S01]  /*35f0*/  FADD.FTZ R3, -R50, -RZ ;  /* 0x800000ff32037221 */ /* 0x000fe20000010100 */
[----:B------:R-:W-:-:S04]  /*3600*/  IADD3 R13, PT, PT, R13, 0x7f, -R9 ;  /* 0x0000007f0d0d7810 */ /* 0x000fc80007ffe809 */
[----:B------:R-:W-:Y:S01]  /*3610*/  IADD3 R13, PT, PT, R13, R10, RZ ;  /* 0x0000000a0d0d7210 */ /* 0x000fe20007ffe0ff */
        /* <DEDUP_REMOVED lines=23> */
[C---:B------:R-:W-:Y:S02]  /*3790*/  IADD3 R3, PT, PT, R9.reuse, 0x20, RZ ;  /* 0x0000002009037810 */ /* 0x040fe40007ffe0ff */
[----:B------:R-:W-:Y:S02]  /*37a0*/  LOP3.LUT R10, R10, 0x7fffff, RZ, 0xc0, !PT ;  /* 0x007fffff0a0a7812 */ /* 0x000fe400078ec0ff */
[C---:B------:R-:W-:Y:S02]  /*37b0*/  ISETP.NE.AND P2, PT, R9.reuse, RZ, PT ;  /* 0x000000ff0900720c */ /* 0x040fe40003f45270 */
[----:B------:R-:W-:Y:S02]  /*37c0*/  LOP3.LUT R10, R10, 0x800000, RZ, 0xfc, !PT ;  /* 0x008000000a0a7812 */ /* 0x000fe400078efcff */
[----:B------:R-:W-:-:S02]  /*37d0*/  ISETP.NE.AND P1, PT, R9, RZ, PT ;  /* 0x000000ff0900720c */ /* 0x000fc40003f25270 */
[----:B------:R-:W-:Y:S02]  /*37e0*/  IADD3 R9, PT, PT, -R9, RZ, RZ ;  /* 0x000000ff09097210 */ /* 0x000fe40007ffe1ff */
[----:B------:R-:W-:Y:S02]  /*37f0*/  SHF.L.U32 R3, R10, R3, RZ ;  /* 0x000000030a037219 */ /* 0x000fe400000006ff */
[----:B------:R-:W-:Y:S02]  /*3800*/  FSETP.NEU.FTZ.AND P0, PT, R13, R40, PT ;  /* 0x000000280d00720b */ /* 0x000fe40003f1d000 */
        /* <DEDUP_REMOVED lines=11> */
.L_x_133:
[----:B------:R-:W-:-:S04]  /*38c0*/  LOP3.LUT R0, R0, 0x80000000, RZ, 0xc0, !PT ;  /* 0x8000000000007812 */ /* 0x000fc800078ec0ff */
[----:B------:R-:W-:Y:S01]  /*38d0*/  LOP3.LUT R0, R0, 0x7f800000, RZ, 0xfc, !PT ;  /* 0x7f80000000007812 */ /* 0x000fe200078efcff */
[----:B------:R-:W-:Y:S06]  /*38e0*/  BRA `(.L_x_134) ;  /* 0x0000000000047947 */ /* 0x000fec0003800000 */
.L_x_132:
[----:B------:R-:W-:-:S07]  /*38f0*/  LEA R0, R13, R0, 0x17 ;  /* 0x000000000d007211 */ /* 0x000fce00078eb8ff */
.L_x_134:
[----:B------:R-:W-:Y:S05]  /*3900*/  BSYNC.RECONVERGENT B1 ;  /* 0x0000000000017941 */ /* 0x000fea0003800200 */
.L_x_131:
[----:B------:R-:W-:Y:S05]  /*3910*/  BRA `(.L_x_135) ;  /* 0x0000000000207947 */ /* 0x000fea0003800000 */
.L_x_130:
[----:B------:R-:W-:-:S04]  /*3920*/  LOP3.LUT R0, R3, 0x80000000, R0, 0x48, !PT ;  /* 0x8000000003007812 */ /* 0x000fc800078e4800 */
[----:B------:R-:W-:Y:S01]  /*3930*/  LOP3.LUT R0, R0, 0x7f800000, RZ, 0xfc, !PT ;  /* 0x7f80000000007812 */ /* 0x000fe200078efcff */
[----:B------:R-:W-:Y:S06]  /*3940*/  BRA `(.L_x_135) ;  /* 0x0000000000147947 */ /* 0x000fec0003800000 */
.L_x_129:
[----:B------:R-:W-:Y:S01]  /*3950*/  LOP3.LUT R0, R3, 0x80000000, R0, 0x48, !PT ;  /* 0x8000000003007812 */ /* 0x000fe200078e4800 */
[----:B------:R-:W-:Y:S06]  /*3960*/  BRA `(.L_x_135) ;  /* 0x00000000000c7947 */ /* 0x000fec0003800000 */
.L_x_128:
[----:B------:R-:W0:Y:S01]  /*3970*/  MUFU.RSQ R0, -QNAN ;  /* 0xffc0000000007908 */ /* 0x000e220000001400 */
[----:B------:R-:W-:Y:S05]  /*3980*/  BRA `(.L_x_135) ;  /* 0x0000000000047947 */ /* 0x000fea0003800000 */
.L_x_127:
[----:B------:R-:W-:-:S07]  /*3990*/  FADD.FTZ R0, R0, R3 ;  /* 0x0000000300007221 */ /* 0x000fce0000010000 */
.L_x_135:
[----:B------:R-:W-:Y:S05]  /*39a0*/  BSYNC.RECONVERGENT B0 ;  /* 0x0000000000007941 */ /* 0x000fea0003800200 */
.L_x_125:
[----:B------:R-:W-:-:S04]  /*39b0*/  HFMA2 R9, -RZ, RZ, 0, 0 ;  /* 0x00000000ff097431 */ /* 0x000fc800000001ff */
[----:B0-----:R-:W-:Y:S05]  /*39c0*/  RET.REL.NODEC R8 `(_Z12partitioningPfS_S_S_S_S_S_S_Piiiii) ;  /* 0xffffffc4088c7950 */ /* 0x001fea0003c3ffff */
.L_x_136:
        /* <DEDUP_REMOVED lines=11> */
.L_x_178:


//--------------------- .text._Z10LU_tridiagPfS_S_S_ii --------------------------
	.section	.text._Z10LU_tridiagPfS_S_S_ii,"ax",@progbits
	.align	128
        .global         _Z10LU_tridiagPfS_S_S_ii
        .type           _Z10LU_tridiagPfS_S_S_ii,@function
        .size           _Z10LU_tridiagPfS_S_S_ii,(.L_x_179 - _Z10LU_tridiagPfS_S_S_ii)
        .other          _Z10LU_tridiagPfS_S_S_ii,@"STO_CUDA_ENTRY STV_DEFAULT"
_Z10LU_tridiagPfS_S_S_ii:
.text._Z10LU_tridiagPfS_S_S_ii:
[----:B------:R-:W-:Y:S01]  /*0000*/  LDC R1, c[0x0][0x37c] ;  /* 0x0000df00ff017b82 */ /* 0x000fe20000000800 */
[----:B------:R-:W0:Y:S01]  /*0010*/  LDCU.64 UR6, c[0x0][0x3a0] ;  /* 0x00007400ff0677ac */ /* 0x000e220008000a00 */
[----:B------:R-:W1:Y:S01]  /*0020*/  LDCU.64 UR10, c[0x0][0x358] ;  /* 0x00006b00ff0a77ac */ /* 0x000e620008000a00 */
[----:B------:R-:W2:Y:S01]  /*0030*/  LDCU UR9, c[0x0][0x3a4] ;  /* 0x00007480ff0977ac */ /* 0x000ea20008000800 */
[----:B0-----:R-:W-:-:S04]  /*0040*/  UIADD3 UR8, UPT, UPT, UR6, 0x1, URZ ;  /* 0x0000000106087890 */ /* 0x001fc8000fffe0ff */
[----:B------:R-:W-:-:S09]  /*0050*/  UISETP.GE.AND UP0, UPT, UR8, UR7, UPT ;  /* 0x000000070800728c */ /* 0x000fd2000bf06270 */
[----:B-12---:R-:W-:Y:S05]  /*0060*/  BRA.U UP0, `(.L_x_137) ;  /* 0x0000000d00787547 */ /* 0x006fea000b800000 */
[----:B------:R-:W0:Y:S01]  /*0070*/  LDC R8, c[0x0][0x3a0] ;  /* 0x0000e800ff087b82 */ /* 0x000e220000000800 */
[----:B------:R-:W-:Y:S01]  /*0080*/  UIADD3 UR5, UPT, UPT, -UR6, -0x2, UR7 ;  /* 0xfffffffe06057890 */ /* 0x000fe2000fffe107 */
[----:B------:R-:W-:Y:S01]  /*0090*/  MOV R6, UR8 ;  /* 0x0000000800067c02 */ /* 0x000fe20008000f00 */
[----:B------:R-:W-:Y:S02]  /*00a0*/  ULOP3.LUT UR4, URZ, UR6, URZ, 0x33, !UPT ;  /* 0x00000006ff047292 */ /* 0x000fe4000f8e33ff */
[----:B------:R-:W-:Y:S02]  /*00b0*/  UISETP.GE.U32.AND UP0, UPT, UR5, 0x3, UPT ;  /* 0x000000030500788c */ /* 0x000fe4000bf06070 */
[----:B------:R-:W-:-:S07]  /*00c0*/  UIADD3 UR4, UPT, UPT, UR4, UR7, URZ ;  /* 0x0000000704047290 */ /* 0x000fce000fffe0ff */
[----:B------:R-:W-:Y:S05]  /*00d0*/  BRA.U !UP0, `(.L_x_138) ;  /* 0x0000000508c07547 */ /* 0x000fea000b800000 */
[----:B------:R-:W1:Y:S01]  /*00e0*/  LDC.64 R16, c[0x0][0x390] ;  /* 0x0000e400ff107b82 */ /* 0x000e620000000a00 */
[----:B------:R-:W-:-:S04]  /*00f0*/  ULOP3.LUT UR5, UR4, 0xfffffffc, URZ, 0xc0, !UPT ;  /* 0xfffffffc04057892 */ /* 0x000fc8000f8ec0ff */
[----:B------:R-:W-:-:S03]  /*0100*/  UIADD3 UR5, UPT, UPT, -UR5, URZ, URZ ;  /* 0x000000ff05057290 */ /* 0x000fc6000fffe1ff */
[----:B------:R-:W2:Y:S08]  /*0110*/  LDC.64 R14, c[0x0][0x398] ;  /* 0x0000e600ff0e7b82 */ /* 0x000eb00000000a00 */
[----:B------:R-:W3:Y:S08]  /*0120*/  LDC.64 R20, c[0x0][0x380] ;  /* 0x0000e000ff147b82 */ /* 0x000ef00000000a00 */
[----:B------:R-:W4:Y:S02]  /*0130*/  LDC.64 R18, c[0x0][0x388] ;  /* 0x0000e200ff127b82 */ /* 0x000f240000000a00 */
.L_x_143:
[----:B0---4-:R-:W-:-:S05]  /*0140*/  IMAD.WIDE R10, R8, 0x4, R18 ;  /* 0x00000004080a7825 */ /* 0x011fca00078e0212 */
[----:B------:R-:W4:Y:S01]  /*0150*/  LDG.E R5, desc[UR10][R10.64] ;  /* 0x0000000a0a057981 */ /* 0x000f22000c1e1900 */
[----:B------:R-:W-:-:S05]  /*0160*/  IADD3 R9, PT, PT, R8, 0x1, RZ ;  /* 0x0000000108097810 */ /* 0x000fca0007ffe0ff */
[----:B---3--:R-:W-:-:S05]  /*0170*/  IMAD.WIDE R12, R9, 0x4, R20 ;  /* 0x00000004090c7825 */ /* 0x008fca00078e0214 */
[----:B------:R-:W3:Y:S01]  /*0180*/  LDG.E R0, desc[UR10][R12.64] ;  /* 0x0000000a0c007981 */ /* 0x000ee2000c1e1900 */
[----:B----4-:R-:W0:Y:S08]  /*0190*/  MUFU.RCP R2, R5 ;  /* 0x0000000500027308 */ /* 0x010e300000001000 */
[----:B---3--:R-:W3:Y:S01]  /*01a0*/  FCHK P0, R0, R5 ;  /* 0x0000000500007302 */ /* 0x008ee20000000000 */
[----:B0-----:R-:W-:-:S04]  /*01b0*/  FFMA R3, -R5, R2, 1 ;  /* 0x3f80000005037423 */ /* 0x001fc80000000102 */
[----:B------:R-:W-:-:S04]  /*01c0*/  FFMA R3, R2, R3, R2 ;  /* 0x0000000302037223 */ /* 0x000fc80000000002 */
[----:B------:R-:W-:-:S04]  /*01d0*/  FFMA R2, R0, R3, RZ ;  /* 0x0000000300027223 */ /* 0x000fc800000000ff */
[----:B------:R-:W-:-:S04]  /*01e0*/  FFMA R4, -R5, R2, R0 ;  /* 0x0000000205047223 */ /* 0x000fc80000000100 */
[----:B------:R-:W-:Y:S01]  /*01f0*/  FFMA R3, R3, R4, R2 ;  /* 0x0000000403037223 */ /* 0x000fe20000000002 */
[----:B---3--:R-:W-:Y:S06]  /*0200*/  @!P0 BRA `(.L_x_139) ;  /* 0x0000000000108947 */ /* 0x008fec0003800000 */
[----:B------:R-:W-:Y:S02]  /*0210*/  MOV R3, R5 ;  /* 0x0000000500037202 */ /* 0x000fe40000000f00 */
[----:B------:R-:W-:-:S07]  /*0220*/  MOV R2, 0x240 ;  /* 0x0000024000027802 */ /* 0x000fce0000000f00 */
[----:B-12---:R-:W-:Y:S05]  /*0230*/  CALL.REL.NOINC `($__internal_2_$__cuda_sm3x_div_rn_noftz_f32_slowpath) ;  /* 0x0000002000607944 */ /* 0x006fea0003c00000 */
[----:B------:R-:W-:-:S07]  /*0240*/  MOV R3, R0 ;  /* 0x0000000000037202 */ /* 0x000fce0000000f00 */
.L_x_139:
[----:B-1----:R-:W-:Y:S01]  /*0250*/  IMAD.WIDE R6, R8, 0x4, R16 ;  /* 0x0000000408067825 */ /* 0x002fe200078e0210 */
[----:B------:R0:W-:Y:S04]  /*0260*/  STG.E desc[UR10][R12.64], R3 ;  /* 0x000000030c007986 */ /* 0x0001e8000c10190a */
[----:B------:R-:W3:Y:S04]  /*0270*/  LDG.E R0, desc[UR10][R10.64+0x4] ;  /* 0x0000040a0a007981 */ /* 0x000ee8000c1e1900 */
[----:B------:R-:W3:Y:S01]  /*0280*/  LDG.E R5, desc[UR10][R6.64] ;  /* 0x0000000a06057981 */ /* 0x000ee2000c1e1900 */
[----:B--2---:R-:W-:-:S04]  /*0290*/  IMAD.WIDE R26, R9, 0x4, R14 ;  /* 0x00000004091a7825 */ /* 0x004fc800078e020e */
[----:B---3--:R-:W-:-:S05]  /*02a0*/  FFMA R5, R5, -R3, R0 ;  /* 0x8000000305057223 */ /* 0x008fca0000000000 */
[----:B------:R1:W-:Y:S04]  /*02b0*/  STG.E desc[UR10][R10.64+0x4], R5 ;  /* 0x000004050a007986 */ /* 0x0003e8000c10190a */
[----:B------:R-:W2:Y:S04]  /*02c0*/  LDG.E R0, desc[UR10][R26.64] ;  /* 0x0000000a1a007981 */ /* 0x000ea8000c1e1900 */
[----:B------:R-:W2:Y:S04]  /*02d0*/  LDG.E R9, desc[UR10][R12.64] ;  /* 0x0000000a0c097981 */ /* 0x000ea8000c1e1900 */
[----:B------:R-:W2:Y:S02]  /*02e0*/  LDG.E R2, desc[UR10][R26.64+-0x4] ;  /* 0xfffffc0a1a027981 */ /* 0x000ea4000c1e1900 */
[----:B--2---:R-:W-:-:S05]  /*02f0*/  FFMA R9, -R9, R2, R0 ;  /* 0x0000000209097223 */ /* 0x004fca0000000100 */
[----:B------:R1:W-:Y:S04]  /*0300*/  STG.E desc[UR10][R26.64], R9 ;  /* 0x000000091a007986 */ /* 0x0003e8000c10190a */
[----:B------:R-:W2:Y:S04]  /*0310*/  LDG.E R23, desc[UR10][R10.64+0x4] ;  /* 0x0000040a0a177981 */ /* 0x000ea8000c1e1900 */
[----:B------:R-:W3:Y:S01]  /*0320*/  LDG.E R0, desc[UR10][R12.64+0x4] ;  /* 0x0000040a0c007981 */ /* 0x000ee2000c1e1900 */
[----:B--2---:R-:W0:Y:S08]  /*0330*/  MUFU.RCP R2, R23 ;  /* 0x0000001700027308 */ /* 0x004e300000001000 */
[----:B---3--:R-:W2:Y:S01]  /*0340*/  FCHK P0, R0, R23 ;  /* 0x0000001700007302 */ /* 0x008ea20000000000 */
[----:B0-----:R-:W-:-:S04]  /*0350*/  FFMA R3, -R23, R2, 1 ;  /* 0x3f80000017037423 */ /* 0x001fc80000000102 */
[----:B------:R-:W-:-:S04]  /*0360*/  FFMA R3, R2, R3, R2 ;  /* 0x0000000302037223 */ /* 0x000fc80000000002 */
[----:B------:R-:W-:-:S04]  /*0370*/  FFMA R2, R0, R3, RZ ;  /* 0x0000000300027223 */ /* 0x000fc800000000ff */
[----:B------:R-:W-:-:S04]  /*0380*/  FFMA R4, -R23, R2, R0 ;  /* 0x0000000217047223 */ /* 0x000fc80000000100 */
[----:B------:R-:W-:Y:S01]  /*0390*/  FFMA R3, R3, R4, R2 ;  /* 0x0000000403037223 */ /* 0x000fe20000000002 */
[----:B-12---:R-:W-:Y:S06]  /*03a0*/  @!P0 BRA `(.L_x_140) ;  /* 0x0000000000108947 */ /* 0x006fec0003800000 */
[----:B------:R-:W-:Y:S02]  /*03b0*/  MOV R3, R23 ;  /* 0x0000001700037202 */ /* 0x000fe40000000f00 */
[----:B------:R-:W-:-:S07]  /*03c0*/  MOV R2, 0x3e0 ;  /* 0x000003e000027802 */ /* 0x000fce0000000f00 */
[----:B------:R-:W-:Y:S05]  /*03d0*/  CALL.REL.NOINC `($__internal_2_$__cuda_sm3x_div_rn_noftz_f32_slowpath) ;  /* 0x0000001c00f87944 */ /* 0x000fea0003c00000 */
[----:B------:R-:W-:-:S07]  /*03e0*/  MOV R3, R0 ;  /* 0x0000000000037202 */ /* 0x000fce0000000f00 */
.L_x_140:
        /* <DEDUP_REMOVED lines=24> */
.L_x_141:
        /* <DEDUP_REMOVED lines=24> */
.L_x_142:
        /* <DEDUP_REMOVED lines=8> */
[----:B------:R-:W-:Y:S01]  /*0770*/  UIADD3 UR5, UPT, UPT, UR5, 0x4, URZ ;  /* 0x0000000405057890 */ /* 0x000fe2000fffe0ff */
[----:B------:R-:W-:-:S03]  /*0780*/  IADD3 R8, PT, PT, R8, 0x4, RZ ;  /* 0x0000000408087810 */ /* 0x000fc60007ffe0ff */
[----:B------:R-:W-:Y:S01]  /*0790*/  UISETP.NE.AND UP0, UPT, UR5, URZ, UPT ;  /* 0x000000ff0500728c */ /* 0x000fe2000bf05270 */
[----:B--2---:R-:W-:-:S05]  /*07a0*/  FFMA R9, -R9, R2, R0 ;  /* 0x0000000209097223 */ /* 0x004fca0000000100 */
[----:B------:R0:W-:Y:S03]  /*07b0*/  STG.E desc[UR10][R26.64+0xc], R9 ;  /* 0x00000c091a007986 */ /* 0x0001e6000c10190a */
[----:B------:R-:W-:Y:S05]  /*07c0*/  BRA.U UP0, `(.L_x_143) ;  /* 0xfffffff9005c7547 */ /* 0x000fea000b83ffff */
[----:B------:R-:W-:-:S07]  /*07d0*/  IADD3 R6, PT, PT, R8, 0x1, RZ ;  /* 0x0000000108067810 */ /* 0x000fce0007ffe0ff */
.L_x_138:
[----:B------:R-:W-:-:S09]  /*07e0*/  ULOP3.LUT UP0, UR5, UR4, 0x3, URZ, 0xc0, !UPT ;  /* 0x0000000304057892 */ /* 0x000fd2000f80c0ff */
[----:B------:R-:W-:Y:S05]  /*07f0*/  BRA.U !UP0, `(.L_x_137) ;  /* 0x0000000508947547 */ /* 0x000fea000b800000 */
[----:B------:R-:W-:-:S09]  /*0800*/  UISETP.NE.AND UP0, UPT, UR5, 0x1, UPT ;  /* 0x000000010500788c */ /* 0x000fd2000bf05270 */
[----:B------:R-:W-:Y:S05]  /*0810*/  BRA.U !UP0, `(.L_x_144) ;  /* 0x0000000108f87547 */ /* 0x000fea000b800000 */
[----:B0-----:R-:W0:Y:S08]  /*0820*/  LDC.64 R2, c[0x0][0x388] ;  /* 0x0000e200ff027b82 */ /* 0x001e300000000a00 */
[----:B------:R-:W1:Y:S01]  /*0830*/  LDC.64 R14, c[0x0][0x380] ;  /* 0x0000e000ff0e7b82 */ /* 0x000e620000000a00 */
[----:B0-----:R-:W-:-:S06]  /*0840*/  IMAD.WIDE R2, R8, 0x4, R2 ;  /* 0x0000000408027825 */ /* 0x001fcc00078e0202 */
[----:B------:R-:W2:Y:S01]  /*0850*/  LDG.E R3, desc[UR10][R2.64] ;  /* 0x0000000a02037981 */ /* 0x000ea2000c1e1900 */
[----:B-1----:R-:W-:-:S05]  /*0860*/  IMAD.WIDE R14, R6, 0x4, R14 ;  /* 0x00000004060e7825 */ /* 0x002fca00078e020e */
[----:B------:R-:W3:Y:S01]  /*0870*/  LDG.E R0, desc[UR10][R14.64] ;  /* 0x0000000a0e007981 */ /* 0x000ee2000c1e1900 */
[----:B--2---:R-:W0:Y:S08]  /*0880*/  MUFU.RCP R4, R3 ;  /* 0x0000000300047308 */ /* 0x004e300000001000 */
[----:B---3--:R-:W1:Y:S01]  /*0890*/  FCHK P0, R0, R3 ;  /* 0x0000000300007302 */ /* 0x008e620000000000 */
[----:B0-----:R-:W-:-:S04]  /*08a0*/  FFMA R5, -R3, R4, 1 ;  /* 0x3f80000003057423 */ /* 0x001fc80000000104 */
[----:B------:R-:W-:-:S04]  /*08b0*/  FFMA R5, R4, R5, R4 ;  /* 0x0000000504057223 */ /* 0x000fc80000000004 */
[----:B------:R-:W-:-:S04]  /*08c0*/  FFMA R4, R0, R5, RZ ;  /* 0x0000000500047223 */ /* 0x000fc800000000ff */
[----:B------:R-:W-:-:S04]  /*08d0*/  FFMA R7, -R3, R4, R0 ;  /* 0x0000000403077223 */ /* 0x000fc80000000100 */
[----:B------:R-:W-:Y:S01]  /*08e0*/  FFMA R5, R5, R7, R4 ;  /* 0x0000000705057223 */ /* 0x000fe20000000004 */
[----:B-1----:R-:W-:Y:S06]  /*08f0*/  @!P0 BRA `(.L_x_145) ;  /* 0x00000000000c8947 */ /* 0x002fec0003800000 */
[----:B------:R-:W-:-:S07]  /*0900*/  MOV R2, 0x920 ;  /* 0x0000092000027802 */ /* 0x000fce0000000f00 */
[----:B------:R-:W-:Y:S05]  /*0910*/  CALL.REL.NOINC `($__internal_2_$__cuda_sm3x_div_rn_noftz_f32_slowpath) ;  /* 0x0000001800a87944 */ /* 0x000fea0003c00000 */
[----:B------:R-:W-:-:S07]  /*0920*/  MOV R5, R0 ;  /* 0x0000000000057202 */ /* 0x000fce0000000f00 */
.L_x_145:
[----:B------:R-:W0:Y:S01]  /*0930*/  LDC.64 R2, c[0x0][0x390] ;  /* 0x0000e400ff027b82 */ /* 0x000e220000000a00 */
[----:B------:R1:W-:Y:S07]  /*0940*/  STG.E desc[UR10][R14.64], R5 ;  /* 0x000000050e007986 */ /* 0x0003ee000c10190a */
[----:B------:R-:W2:Y:S08]  /*0950*/  LDC.64 R12, c[0x0][0x388] ;  /* 0x0000e200ff0c7b82 */ /* 0x000eb00000000a00 */
[----:B------:R-:W3:Y:S01]  /*0960*/  LDC.64 R10, c[0x0][0x398] ;  /* 0x0000e600ff0a7b82 */ /* 0x000ee20000000a00 */
[----:B0-----:R-:W-:-:S06]  /*0970*/  IMAD.WIDE R2, R8, 0x4, R2 ;  /* 0x0000000408027825 */ /* 0x001fcc00078e0202 */
[----:B------:R-:W4:Y:S01]  /*0980*/  LDG.E R3, desc[UR10][R2.64] ;  /* 0x0000000a02037981 */ /* 0x000f22000c1e1900 */
[----:B--2---:R-:W-:-:S05]  /*0990*/  IMAD.WIDE R12, R6, 0x4, R12 ;  /* 0x00000004060c7825 */ /* 0x004fca00078e020c */
[----:B------:R-:W4:Y:S01]  /*09a0*/  LDG.E R0, desc[UR10][R12.64] ;  /* 0x0000000a0c007981 */ /* 0x000f22000c1e1900 */
[----:B---3--:R-:W-:-:S04]  /*09b0*/  IMAD.WIDE R8, R8, 0x4, R10 ;  /* 0x0000000408087825 */ /* 0x008fc800078e020a */
[----:B------:R-:W-:-:S04]  /*09c0*/  IMAD.WIDE R10, R6, 0x4, R10 ;  /* 0x00000004060a7825 */ /* 0x000fc800078e020a */
[----:B----4-:R-:W-:-:S05]  /*09d0*/  FFMA R7, R3, -R5, R0 ;  /* 0x8000000503077223 */ /* 0x010fca0000000000 */
        /* <DEDUP_REMOVED lines=8> */
[----:B------:R-:W-:Y:S01]  /*0a60*/  IADD3 R8, PT, PT, R6, 0x1, RZ ;  /* 0x0000000106087810 */ /* 0x000fe20007ffe0ff */
[----:B--2---:R-:W2:Y:S08]  /*0a70*/  MUFU.RCP R2, R19 ;  /* 0x0000001300027308 */ /* 0x004eb00000001000 */
[----:B---3--:R-:W3:Y:S01]  /*0a80*/  FCHK P0, R0, R19 ;  /* 0x0000001300007302 */ /* 0x008ee20000000000 */
[----:B--2---:R-:W-:-:S04]  /*0a90*/  FFMA R3, -R19, R2, 1 ;  /* 0x3f80000013037423 */ /* 0x004fc80000000102 */
[----:B------:R-:W-:-:S04]  /*0aa0*/  FFMA R3, R2, R3, R2 ;  /* 0x0000000302037223 */ /* 0x000fc80000000002 */
[----:B------:R-:W-:-:S04]  /*0ab0*/  FFMA R2, R0, R3, RZ ;  /* 0x0000000300027223 */ /* 0x000fc800000000ff */
[----:B------:R-:W-:-:S04]  /*0ac0*/  FFMA R4, -R19, R2, R0 ;  /* 0x0000000213047223 */ /* 0x000fc80000000100 */
[----:B-1----:R-:W-:Y:S01]  /*0ad0*/  FFMA R5, R3, R4, R2 ;  /* 0x0000000403057223 */ /* 0x002fe20000000002 */
[----:B0--3--:R-:W-:Y:S06]  /*0ae0*/  @!P0 BRA `(.L_x_146) ;  /* 0x0000000000108947 */ /* 0x009fec0003800000 */
[----:B------:R-:W-:Y:S02]  /*0af0*/  MOV R3, R19 ;  /* 0x0000001300037202 */ /* 0x000fe40000000f00 */
[----:B------:R-:W-:-:S07]  /*0b00*/  MOV R2, 0xb20 ;  /* 0x00000b2000027802 */ /* 0x000fce0000000f00 */
[----:B------:R-:W-:Y:S05]  /*0b10*/  CALL.REL.NOINC `($__internal_2_$__cuda_sm3x_div_rn_noftz_f32_slowpath) ;  /* 0x0000001800287944 */ /* 0x000fea0003c00000 */
[----:B------:R-:W-:-:S07]  /*0b20*/  MOV R5, R0 ;  /* 0x0000000000057202 */ /* 0x000fce0000000f00 */
.L_x_146:
[----:B------:R-:W0:Y:S01]  /*0b30*/  LDC.64 R2, c[0x0][0x390] ;  /* 0x0000e400ff027b82 */ /* 0x000e220000000a00 */
[----:B------:R1:W-:Y:S04]  /*0b40*/  STG.E desc[UR10][R14.64+0x4], R5 ;  /* 0x000004050e007986 */ /* 0x0003e8000c10190a */
[----:B------:R-:W2:Y:S01]  /*0b50*/  LDG.E R0, desc[UR10][R12.64+0x4] ;  /* 0x0000040a0c007981 */ /* 0x000ea2000c1e1900 */
[----:B0-----:R-:W-:-:S06]  /*0b60*/  IMAD.WIDE R2, R6, 0x4, R2 ;  /* 0x0000000406027825 */ /* 0x001fcc00078e0202 */
[----:B------:R-:W2:Y:S02]  /*0b70*/  LDG.E R3, desc[UR10][R2.64] ;  /* 0x0000000a02037981 */ /* 0x000ea4000c1e1900 */
[----:B--2---:R-:W-:-:S05]  /*0b80*/  FFMA R7, R3, -R5, R0 ;  /* 0x8000000503077223 */ /* 0x004fca0000000000 */
[----:B------:R1:W-:Y:S04]  /*0b90*/  STG.E desc[UR10][R12.64+0x4], R7 ;  /* 0x000004070c007986 */ /* 0x0003e8000c10190a */
[----:B------:R-:W2:Y:S04]  /*0ba0*/  LDG.E R9, desc[UR10][R14.64+0x4] ;  /* 0x0000040a0e097981 */ /* 0x000ea8000c1e1900 */
[----:B------:R-:W2:Y:S04]  /*0bb0*/  LDG.E R0, desc[UR10][R10.64+0x4] ;  /* 0x0000040a0a007981 */ /* 0x000ea8000c1e1900 */
[----:B------:R-:W2:Y:S01]  /*0bc0*/  LDG.E R4, desc[UR10][R10.64] ;  /* 0x0000000a0a047981 */ /* 0x000ea2000c1e1900 */
[----:B------:R-:W-:Y:S01]  /*0bd0*/  IADD3 R6, PT, PT, R6, 0x2, RZ ;  /* 0x0000000206067810 */ /* 0x000fe20007ffe0ff */
[----:B--2---:R-:W-:-:S05]  /*0be0*/  FFMA R9, -R9, R4, R0 ;  /* 0x0000000409097223 */ /* 0x004fca0000000100 */
[----:B------:R1:W-:Y:S02]  /*0bf0*/  STG.E desc[UR10][R10.64+0x4], R9 ;  /* 0x000004090a007986 */ /* 0x0003e4000c10190a */
.L_x_144:
[----:B------:R-:W-:-:S04]  /*0c00*/  ULOP3.LUT UR4, UR4, 0x1, URZ, 0xc0, !UPT ;  /* 0x0000000104047892 */ /* 0x000fc8000f8ec0ff */
[----:B------:R-:W-:-:S09]  /*0c10*/  UISETP.NE.U32.AND UP0, UPT, UR4, 0x1, UPT ;  /* 0x000000010400788c */ /* 0x000fd2000bf05070 */
[----:B------:R-:W-:Y:S05]  /*0c20*/  BRA.U UP0, `(.L_x_137) ;  /* 0x0000000100887547 */ /* 0x000fea000b800000 */
[----:B0-----:R-:W0:Y:S08]  /*0c30*/  LDC.64 R2, c[0x0][0x388] ;  /* 0x0000e200ff027b82 */ /* 0x001e300000000a00 */
[----:B-1----:R-:W1:Y:S01]  /*0c40*/  LDC.64 R10, c[0x0][0x380] ;  /* 0x0000e000ff0a7b82 */ /* 0x002e620000000a00 */
        /* <DEDUP_REMOVED lines=15> */
.L_x_147:
[----:B------:R-:W0:Y:S01]  /*0d40*/  LDC.64 R4, c[0x0][0x390] ;  /* 0x0000e400ff047b82 */ /* 0x000e220000000a00 */
[----:B------:R2:W-:Y:S07]  /*0d50*/  STG.E desc[UR10][R10.64], R15 ;  /* 0x0000000f0a007986 */ /* 0x0005ee000c10190a */
[----:B------:R-:W1:Y:S08]  /*0d60*/  LDC.64 R2, c[0x0][0x388] ;  /* 0x0000e200ff027b82 */ /* 0x000e700000000a00 */
[----:B------:R-:W3:Y:S01]  /*0d70*/  LDC.64 R12, c[0x0][0x398] ;  /* 0x0000e600ff0c7b82 */ /* 0x000ee20000000a00 */
[----:B0-----:R-:W-:-:S06]  /*0d80*/  IMAD.WIDE R4, R8, 0x4, R4 ;  /* 0x0000000408047825 */ /* 0x001fcc00078e0204 */
[----:B------:R-:W4:Y:S01]  /*0d90*/  LDG.E R5, desc[UR10][R4.64] ;  /* 0x0000000a04057981 */ /* 0x000f22000c1e1900 */
[----:B-1----:R-:W-:-:S05]  /*0da0*/  IMAD.WIDE R2, R6, 0x4, R2 ;  /* 0x0000000406027825 */ /* 0x002fca00078e0202 */
[----:B------:R-:W4:Y:S01]  /*0db0*/  LDG.E R0, desc[UR10][R2.64] ;  /* 0x0000000a02007981 */ /* 0x000f22000c1e1900 */
[----:B---3--:R-:W-:-:S04]  /*0dc0*/  IMAD.WIDE R8, R8, 0x4, R12 ;  /* 0x0000000408087825 */ /* 0x008fc800078e020c */
[----:B------:R-:W-:-:S04]  /*0dd0*/  IMAD.WIDE R6, R6, 0x4, R12 ;  /* 0x0000000406067825 */ /* 0x000fc800078e020c */
[----:B----4-:R-:W-:-:S05]  /*0de0*/  FFMA R17, R5, -R15, R0 ;  /* 0x8000000f05117223 */ /* 0x010fca0000000000 */
[----:B------:R2:W-:Y:S04]  /*0df0*/  STG.E desc[UR10][R2.64], R17 ;  /* 0x0000001102007986 */ /* 0x0005e8000c10190a */
[----:B------:R-:W3:Y:S04]  /*0e00*/  LDG.E R13, desc[UR10][R10.64] ;  /* 0x0000000a0a0d7981 */ /* 0x000ee8000c1e1900 */
[----:B------:R-:W3:Y:S04]  /*0e10*/  LDG.E R8, desc[UR10][R8.64] ;  /* 0x0000000a08087981 */ /* 0x000ee8000c1e1900 */
[----:B------:R-:W3:Y:S02]  /*0e20*/  LDG.E R0, desc[UR10][R6.64] ;  /* 0x0000000a06007981 */ /* 0x000ee4000c1e1900 */
[----:B---3--:R-:W-:-:S05]  /*0e30*/  FFMA R13, -R13, R8, R0 ;  /* 0x000000080d0d7223 */ /* 0x008fca0000000100 */
[----:B------:R2:W-:Y:S02]  /*0e40*/  STG.E desc[UR10][R6.64], R13 ;  /* 0x0000000d06007986 */ /* 0x0005e4000c10190a */
.L_x_137:
[----:B01----:R-:W0:Y:S08]  /*0e50*/  LDC R5, c[0x0][0x3a4] ;  /* 0x0000e900ff057b82 */ /* 0x003e300000000800 */
[----:B--2---:R-:W0:Y:S08]  /*0e60*/  LDC.64 R2, c[0x0][0x388] ;  /* 0x0000e200ff027b82 */ /* 0x004e300000000a00 */
        /* <DEDUP_REMOVED lines=16> */
.L_x_148:
[----:B------:R-:W0:Y:S01]  /*0f70*/  LDC.64 R8, c[0x0][0x3a0] ;  /* 0x0000e800ff087b82 */ /* 0x000e220000000a00 */
[----:B------:R1:W-:Y:S01]  /*0f80*/  STG.E desc[UR10][R6.64+-0x4], R5 ;  /* 0xfffffc0506007986 */ /* 0x0003e2000c10190a */
[----:B0-----:R-:W-:-:S04]  /*0f90*/  IADD3 R3, PT, PT, R9, -0x2, RZ ;  /* 0xfffffffe09037810 */ /* 0x001fc80007ffe0ff */
[----:B------:R-:W-:-:S13]  /*0fa0*/  ISETP.GE.AND P0, PT, R3, R8, PT ;  /* 0x000000080300720c */ /* 0x000fda0003f06270 */
[----:B-1----:R-:W-:Y:S05]  /*0fb0*/  @!P0 EXIT ;  /* 0x000000000000894d */ /* 0x002fea0003800000 */
[----:B------:R-:W-:Y:S02]  /*0fc0*/  MOV R7, R3 ;  /* 0x0000000300077202 */ /* 0x000fe40000000f00 */
[-C--:B------:R-:W-:Y:S02]  /*0fd0*/  LOP3.LUT R6, RZ, R8.reuse, RZ, 0x33, !PT ;  /* 0x00000008ff067212 */ /* 0x080fe400078e33ff */
[----:B------:R-:W-:Y:S02]  /*0fe0*/  IADD3 R0, PT, PT, R7, -R8, RZ ;  /* 0x8000000807007210 */ /* 0x000fe40007ffe0ff */
[----:B------:R-:W-:Y:S02]  /*0ff0*/  IADD3 R6, PT, PT, R6, R9, RZ ;  /* 0x0000000906067210 */ /* 0x000fe40007ffe0ff */
[----:B------:R-:W-:Y:S02]  /*1000*/  ISETP.GE.U32.AND P0, PT, R0, 0x7, PT ;  /* 0x000000070000780c */ /* 0x000fe40003f06070 */
[----:B------:R-:W-:-:S02]  /*1010*/  MOV R0, R5 ;  /* 0x0000000500007202 */ /* 0x000fc40000000f00 */
[----:B------:R-:W-:-:S09]  /*1020*/  LOP3.LUT R20, R6, 0x7, RZ, 0xc0, !PT ;  /* 0x0000000706147812 */ /* 0x000fd200078ec0ff */
[----:B------:R-:W-:Y:S05]  /*1030*/  @!P0 BRA `(.L_x_149) ;  /* 0x0000000800788947 */ /* 0x000fea0003800000 */
[----:B------:R-:W0:Y:S01]  /*1040*/  LDC.64 R8, c[0x0][0x390] ;  /* 0x0000e400ff087b82 */ /* 0x000e220000000a00 */
[----:B------:R-:W-:-:S04]  /*1050*/  LOP3.LUT R21, R6, 0xfffffff8, RZ, 0xc0, !PT ;  /* 0xfffffff806157812 */ /* 0x000fc800078ec0ff */
[----:B------:R-:W-:-:S03]  /*1060*/  IADD3 R21, PT, PT, -R21, RZ, RZ ;  /* 0x000000ff15157210 */ /* 0x000fc60007ffe1ff */
[----:B------:R-:W1:Y:S08]  /*1070*/  LDC.64 R10, c[0x0][0x398] ;  /* 0x0000e600ff0a7b82 */ /* 0x000e700000000a00 */
[----:B------:R-:W2:Y:S01]  /*1080*/  LDC.64 R12, c[0x0][0x388] ;  /* 0x0000e200ff0c7b82 */ /* 0x000ea20000000a00 */
[----:B0-----:R-:W-:-:S04]  /*1090*/  IADD3 R8, P1, PT, R8, -0xc, RZ ;  /* 0xfffffff408087810 */ /* 0x001fc80007f3e0ff */
[----:B------:R-:W-:Y:S02]  /*10a0*/  IADD3.X R9, PT, PT, R9, -0x1, RZ, P1, !PT ;  /* 0xffffffff09097810 */ /* 0x000fe40000ffe4ff */
[----:B-1----:R-:W-:-:S04]  /*10b0*/  IADD3 R10, P0, PT, R10, -0xc, RZ ;  /* 0xfffffff40a0a7810 */ /* 0x002fc80007f1e0ff */
[----:B------:R-:W-:Y:S02]  /*10c0*/  IADD3.X R11, PT, PT, R11, -0x1, RZ, P0, !PT ;  /* 0xffffffff0b0b7810 */ /* 0x000fe400007fe4ff */
[----:B--2---:R-:W-:-:S04]  /*10d0*/  IADD3 R12, P2, PT, R12, -0xc, RZ ;  /* 0xfffffff40c0c7810 */ /* 0x004fc80007f5e0ff */
[----:B------:R-:W-:-:S09]  /*10e0*/  IADD3.X R13, PT, PT, R13, -0x1, RZ, P2, !PT ;  /* 0xffffffff0d0d7810 */ /* 0x000fd200017fe4ff */
.L_x_158:
[----:B------:R-:W-:-:S05]  /*10f0*/  IMAD.WIDE R14, R7, 0x4, R12 ;  /* 0x00000004070e7825 */ /* 0x000fca00078e020c */
[----:B------:R-:W2:Y:S01]  /*1100*/  LDG.E R23, desc[UR10][R14.64+0xc] ;  /* 0x00000c0a0e177981 */ /* 0x000ea2000c1e1900 */
[----:B------:R-:W-:-:S04]  /*1110*/  IMAD.WIDE R16, R7, 0x4, R10 ;  /* 0x0000000407107825 */ /* 0x000fc800078e020a */
[----:B------:R-:W-:Y:S01]  /*1120*/  IMAD.WIDE R18, R7, 0x4, R8 ;  /* 0x0000000407127825 */ /* 0x000fe200078e0208 */
[----:B------:R-:W3:Y:S04]  /*1130*/  LDG.E R3, desc[UR10][R16.64+0xc] ;  /* 0x00000c0a10037981 */ /* 0x000ee8000c1e1900 */
[----:B------:R-:W3:Y:S01]  /*1140*/  LDG.E R2, desc[UR10][R18.64+0xc] ;  /* 0x00000c0a12027981 */ /* 0x000ee2000c1e1900 */
[----:B--2---:R-:W0:Y:S01]  /*1150*/  MUFU.RCP R4, R23 ;  /* 0x0000001700047308 */ /* 0x004e220000001000 */
[----:B---3--:R-:W-:-:S07]  /*1160*/  FFMA R0, -R2, R0, R3 ;  /* 0x0000000002007223 */ /* 0x008fce0000000103 */
        /* <DEDUP_REMOVED lines=9> */
[----:B------:R-:W-:Y:S05]  /*1200*/  CALL.REL.NOINC `($__internal_2_$__cuda_sm3x_div_rn_noftz_f32_slowpath) ;  /* 0x00000010006c7944 */ /* 0x000fea0003c00000 */
[----:B------:R-:W-:-:S07]  /*1210*/  MOV R3, R0 ;  /* 0x0000000000037202 */ /* 0x000fce0000000f00 */
.L_x_150:
[----:B------:R0:W-:Y:S04]  /*1220*/  STG.E desc[UR10][R16.64+0xc], R3 ;  /* 0x00000c0310007986 */ /* 0x0001e8000c10190a */
[----:B------:R-:W2:Y:S04]  /*1230*/  LDG.E R25, desc[UR10][R14.64+0x8] ;  /* 0x0000080a0e197981 */ /* 0x000ea8000c1e1900 */
[----:B------:R-:W3:Y:S04]  /*1240*/  LDG.E R0, desc[UR10][R16.64+0x8] ;  /* 0x0000080a10007981 */ /* 0x000ee8000c1e1900 */
[----:B------:R-:W3:Y:S01]  /*1250*/  LDG.E R5, desc[UR10][R18.64+0x8] ;  /* 0x0000080a12057981 */ /* 0x000ee2000c1e1900 */
        /* <DEDUP_REMOVED lines=11> */
[----:B------:R-:W-:Y:S05]  /*1310*/  CALL.REL.NOINC `($__internal_2_$__cuda_sm3x_div_rn_noftz_f32_slowpath) ;  /* 0x0000001000287944 */ /* 0x000fea0003c00000 */
[----:B------:R-:W-:-:S07]  /*1320*/  MOV R23, R0 ;  /* 0x0000000000177202 */ /* 0x000fce0000000f00 */
.L_x_151:
        /* <DEDUP_REMOVED lines=17> */
.L_x_152:
        /* <DEDUP_REMOVED lines=17> */
.L_x_153:
        /* <DEDUP_REMOVED lines=17> */
.L_x_154:
        /* <DEDUP_REMOVED lines=17> */
.L_x_155:
        /* <DEDUP_REMOVED lines=17> */
.L_x_156:
        /* <DEDUP_REMOVED lines=17> */
.L_x_157:
[----:B------:R0:W-:Y:S01]  /*1990*/  STG.E desc[UR10][R16.64+-0x10], R5 ;  /* 0xfffff00510007986 */ /* 0x0001e2000c10190a */
[----:B------:R-:W-:Y:S01]  /*19a0*/  IADD3 R21, PT, PT, R21, 0x8, RZ ;  /* 0x0000000815157810 */ /* 0x000fe20007ffe0ff */
[----:B------:R-:W-:Y:S01]  /*19b0*/  UIADD3 UR9, UPT, UPT, UR9, -0x8, URZ ;  /* 0xfffffff809097890 */ /* 0x000fe2000fffe0ff */
[----:B------:R-:W-:Y:S02]  /*19c0*/  IADD3 R7, PT, PT, R7, -0x8, RZ ;  /* 0xfffffff807077810 */ /* 0x000fe40007ffe0ff */
[----:B------:R-:W-:Y:S02]  /*19d0*/  ISETP.NE.AND P0, PT, R21, RZ, PT ;  /* 0x000000ff1500720c */ /* 0x000fe40003f05270 */
[----:B------:R-:W-:-:S11]  /*19e0*/  MOV R0, R5 ;  /* 0x0000000500007202 */ /* 0x000fd60000000f00 */
[----:B0-----:R-:W-:Y:S05]  /*19f0*/  @P0 BRA `(.L_x_158) ;  /* 0xfffffff400bc0947 */ /* 0x001fea000383ffff */
[----:B------:R-:W-:-:S06]  /*1a00*/  UIADD3 UR4, UPT, UPT, UR9, -0x2, URZ ;  /* 0xfffffffe09047890 */ /* 0x000fcc000fffe0ff */
[----:B------:R-:W-:-:S07]  /*1a10*/  MOV R7, UR4 ;  /* 0x0000000400077c02 */ /* 0x000fce0008000f00 */
.L_x_149:
[----:B------:R-:W-:-:S13]  /*1a20*/  ISETP.NE.AND P0, PT, R20, RZ, PT ;  /* 0x000000ff1400720c */ /* 0x000fda0003f05270 */
[----:B------:R-:W-:Y:S05]  /*1a30*/  @!P0 EXIT ;  /* 0x000000000000894d */ /* 0x000fea0003800000 */
[----:B------:R-:W-:Y:S02]  /*1a40*/  ISETP.GE.U32.AND P0, PT, R20, 0x4, PT ;  /* 0x000000041400780c */ /* 0x000fe40003f06070 */
[----:B------:R-:W-:-:S11]  /*1a50*/  LOP3.LUT R8, R6, 0x3, RZ, 0xc0, !PT ;  /* 0x0000000306087812 */ /* 0x000fd600078ec0ff */
[----:B------:R-:W-:Y:S05]  /*1a60*/  @!P0 BRA `(.L_x_159) ;  /* 0x00000004002c8947 */ /* 0x000fea0003800000 */
[----:B------:R-:W0:Y:S08]  /*1a70*/  LDC.64 R10, c[0x0][0x388] ;  /* 0x0000e200ff0a7b82 */ /* 0x000e300000000a00 */
[----:B------:R-:W1:Y:S08]  /*1a80*/  LDC.64 R14, c[0x0][0x398] ;  /* 0x0000e600ff0e7b82 */ /* 0x000e700000000a00 */
[----:B------:R-:W2:Y:S01]  /*1a90*/  LDC.64 R12, c[0x0][0x390] ;  /* 0x0000e400ff0c7b82 */ /* 0x000ea20000000a00 */
[----:B0-----:R-:W-:-:S05]  /*1aa0*/  IMAD.WIDE R10, R7, 0x4, R10 ;  /* 0x00000004070a7825 */ /* 0x001fca00078e020a */
[----:B------:R-:W3:Y:S01]  /*1ab0*/  LDG.E R9, desc[UR10][R10.64] ;  /* 0x0000000a0a097981 */ /* 0x000ee2000c1e1900 */
[----:B-1----:R-:W-:-:S05]  /*1ac0*/  IMAD.WIDE R14, R7, 0x4, R14 ;  /* 0x00000004070e7825 */ /* 0x002fca00078e020e */
[----:B------:R-:W4:Y:S01]  /*1ad0*/  LDG.E R3, desc[UR10][R14.64] ;  /* 0x0000000a0e037981 */ /* 0x000f22000c1e1900 */
[----:B--2---:R-:W-:-:S05]  /*1ae0*/  IMAD.WIDE R12, R7, 0x4, R12 ;  /* 0x00000004070c7825 */ /* 0x004fca00078e020c */
[----:B------:R-:W4:Y:S01]  /*1af0*/  LDG.E R2, desc[UR10][R12.64] ;  /* 0x0000000a0c027981 */ /* 0x000f22000c1e1900 */
[----:B---3--:R-:W0:Y:S01]  /*1b00*/  MUFU.RCP R4, R9 ;  /* 0x0000000900047308 */ /* 0x008e220000001000 */
[----:B----4-:R-:W-:Y:S01]  /*1b10*/  FFMA R0, -R2, R0, R3 ;  /* 0x0000000002007223 */ /* 0x010fe20000000103 */
        /* <DEDUP_REMOVED lines=9> */
[----:B------:R-:W-:Y:S05]  /*1bb0*/  CALL.REL.NOINC `($__internal_2_$__cuda_sm3x_div_rn_noftz_f32_slowpath) ;  /* 0x0000000800007944 */ /* 0x000fea0003c00000 */
[----:B------:R-:W-:-:S07]  /*1bc0*/  MOV R3, R0 ;  /* 0x0000000000037202 */ /* 0x000fce0000000f00 */
.L_x_160:
        /* <DEDUP_REMOVED lines=17> */
.L_x_161:
        /* <DEDUP_REMOVED lines=17> */
.L_x_162:
        /* <DEDUP_REMOVED lines=17> */
.L_x_163:
[----:B------:R0:W-:Y:S01]  /*1f00*/  STG.E desc[UR10][R14.64+-0xc], R5 ;  /* 0xfffff4050e007986 */ /* 0x0001e2000c10190a */
[----:B------:R-:W-:-:S07]  /*1f10*/  IADD3 R7, PT, PT, R7, -0x4, RZ ;  /* 0xfffffffc07077810 */ /* 0x000fce0007ffe0ff */
.L_x_159:
[----:B------:R-:W-:-:S13]  /*1f20*/  ISETP.NE.AND P0, PT, R8, RZ, PT ;  /* 0x000000ff0800720c */ /* 0x000fda0003f05270 */
[----:B------:R-:W-:Y:S05]  /*1f30*/  @!P0 EXIT ;  /* 0x000000000000894d */ /* 0x000fea0003800000 */
[----:B------:R-:W-:-:S13]  /*1f40*/  ISETP.NE.AND P0, PT, R8, 0x1, PT ;  /* 0x000000010800780c */ /* 0x000fda0003f05270 */
[----:B------:R-:W-:Y:S05]  /*1f50*/  @!P0 BRA `(.L_x_164) ;  /* 0x0000000000a88947 */ /* 0x000fea0003800000 */
[----:B------:R-:W1:Y:S08]  /*1f60*/  LDC.64 R8, c[0x0][0x388] ;  /* 0x0000e200ff087b82 */ /* 0x000e700000000a00 */
[----:B------:R-:W2:Y:S08]  /*1f70*/  LDC.64 R12, c[0x0][0x398] ;  /* 0x0000e600ff0c7b82 */ /* 0x000eb00000000a00 */
[----:B------:R-:W3:Y:S01]  /*1f80*/  LDC.64 R10, c[0x0][0x390] ;  /* 0x0000e400ff0a7b82 */ /* 0x000ee20000000a00 */
[----:B-1----:R-:W-:-:S05]  /*1f90*/  IMAD.WIDE R8, R7, 0x4, R8 ;  /* 0x0000000407087825 */ /* 0x002fca00078e0208 */
[----:B0-----:R-:W4:Y:S01]  /*1fa0*/  LDG.E R15, desc[UR10][R8.64] ;  /* 0x0000000a080f7981 */ /* 0x001f22000c1e1900 */
[----:B--2---:R-:W-:-:S05]  /*1fb0*/  IMAD.WIDE R12, R7, 0x4, R12 ;  /* 0x00000004070c7825 */ /* 0x004fca00078e020c */
[----:B------:R-:W2:Y:S01]  /*1fc0*/  LDG.E R0, desc[UR10][R12.64] ;  /* 0x0000000a0c007981 */ /* 0x000ea2000c1e1900 */
[----:B---3--:R-:W-:-:S03]  /*1fd0*/  IMAD.WIDE R10, R7, 0x4, R10 ;  /* 0x00000004070a7825 */ /* 0x008fc600078e020a */
[----:B------:R-:W2:Y:S04]  /*1fe0*/  LDG.E R2, desc[UR10][R12.64+0x4] ;  /* 0x0000040a0c027981 */ /* 0x000ea8000c1e1900 */
[----:B------:R-:W2:Y:S01]  /*1ff0*/  LDG.E R3, desc[UR10][R10.64] ;  /* 0x0000000a0a037981 */ /* 0x000ea2000c1e1900 */
        /* <DEDUP_REMOVED lines=13> */
.L_x_165:
        /* <DEDUP_REMOVED lines=17> */
.L_x_166:
[----:B------:R1:W-:Y:S01]  /*21e0*/  STG.E desc[UR10][R12.64+-0x4], R5 ;  /* 0xfffffc050c007986 */ /* 0x0003e2000c10190a */
[----:B------:R-:W-:-:S07]  /*21f0*/  IADD3 R7, PT, PT, R7, -0x2, RZ ;  /* 0xfffffffe07077810 */ /* 0x000fce0007ffe0ff */
.L_x_164:
[----:B------:R-:W-:-:S04]  /*2200*/  LOP3.LUT R6, R6, 0x1, RZ, 0xc0, !PT ;  /* 0x0000000106067812 */ /* 0x000fc800078ec0ff */
[----:B------:R-:W-:-:S13]  /*2210*/  ISETP.NE.U32.AND P0, PT, R6, 0x1, PT ;  /* 0x000000010600780c */ /* 0x000fda0003f05070 */
[----:B------:R-:W-:Y:S05]  /*2220*/  @P0 EXIT ;  /* 0x000000000000094d */ /* 0x000fea0003800000 */
[----:B01----:R-:W0:Y:S08]  /*2230*/  LDC.64 R4, c[0x0][0x388] ;  /* 0x0000e200ff047b82 */ /* 0x003e300000000a00 */
[----:B------:R-:W1:Y:S08]  /*2240*/  LDC.64 R2, c[0x0][0x390] ;  /* 0x0000e400ff027b82 */ /* 0x000e700000000a00 */
[----:B------:R-:W2:Y:S01]  /*2250*/  LDC.64 R8, c[0x0][0x398] ;  /* 0x0000e600ff087b82 */ /* 0x000ea20000000a00 */
[----:B0-----:R-:W-:-:S05]  /*2260*/  IMAD.WIDE R4, R7, 0x4, R4 ;  /* 0x0000000407047825 */ /* 0x001fca00078e0204 */
[----:B------:R-:W3:Y:S01]  /*2270*/  LDG.E R11, desc[UR10][R4.64] ;  /* 0x0000000a040b7981 */ /* 0x000ee2000c1e1900 */
[----:B-1----:R-:W-:-:S06]  /*2280*/  IMAD.WIDE R2, R7, 0x4, R2 ;  /* 0x0000000407027825 */ /* 0x002fcc00078e0202 */
[----:B------:R-:W4:Y:S01]  /*2290*/  LDG.E R3, desc[UR10][R2.64] ;  /* 0x0000000a02037981 */ /* 0x000f22000c1e1900 */
[----:B--2---:R-:W-:-:S05]  /*22a0*/  IMAD.WIDE R6, R7, 0x4, R8 ;  /* 0x0000000407067825 */ /* 0x004fca00078e0208 */
[----:B------:R-:W4:Y:S04]  /*22b0*/  LDG.E R0, desc[UR10][R6.64] ;  /* 0x0000000a06007981 */ /* 0x000f28000c1e1900 */
        /* <DEDUP_REMOVED lines=14> */
.L_x_167:
[----:B------:R-:W-:Y:S01]  /*23a0*/  STG.E desc[UR10][R6.64], R5 ;  /* 0x0000000506007986 */ /* 0x000fe2000c10190a */
[----:B------:R-:W-:Y:S05]  /*23b0*/  EXIT ;  /* 0x000000000000794d */ /* 0x000fea0003800000 */
        .weak           $__internal_2_$__cuda_sm3x_div_rn_noftz_f32_slowpath
        .type           $__internal_2_$__cuda_sm3x_div_rn_noftz_f32_slowpath,@function
        .size           $__internal_2_$__cuda_sm3x_div_rn_noftz_f32_slowpath,(.L_x_179 - $__internal_2_$__cuda_sm3x_div_rn_noftz_f32_slowpath)
$__internal_2_$__cuda_sm3x_div_rn_noftz_f32_slowpath:
[----:B------:R-:W-:Y:S02]  /*23c0*/  SHF.R.U32.HI R4, RZ, 0x17, R3 ;  /* 0x00000017ff047819 */ /* 0x000fe40000011603 */
        /* <DEDUP_REMOVED lines=32> */
.L_x_168:
[----:B------:R-:W-:Y:S02]  /*25d0*/  LEA R28, R4, 0xc0800000, 0x17 ;  /* 0xc0800000041c7811 */ /* 0x000fe400078eb8ff */
[----:B------:R-:W-:Y:S02]  /*25e0*/  IADD3 R23, PT, PT, R22, -0x7f, RZ ;  /* 0xffffff8116177810 */ /* 0x000fe40007ffe0ff */
[----:B------:R-:W-:-:S03]  /*25f0*/  IADD3 R28, PT, PT, -R28, R3, RZ ;  /* 0x000000031c1c7210 */ /* 0x000fc60007ffe1ff */
[----:B------:R-:W-:Y:S01]  /*2600*/  IMAD R0, R23, -0x800000, R0 ;  /* 0xff80000017007824 */ /* 0x000fe200078e0200 */
[----:B------:R-:W0:Y:S01]  /*2610*/  MUFU.RCP R24, R28 ;  /* 0x0000001c00187308 */ /* 0x000e220000001000 */
[----:B------:R-:W-:-:S04]  /*2620*/  FADD.FTZ R3, -R28, -RZ ;  /* 0x800000ff1c037221 */ /* 0x000fc80000010100 */
[----:B0-----:R-:W-:-:S04]  /*2630*/  FFMA R25, R24, R3, 1 ;  /* 0x3f80000018197423 */ /* 0x001fc80000000003 */
[----:B------:R-:W-:-:S04]  /*2640*/  FFMA R25, R24, R25, R24 ;  /* 0x0000001918197223 */ /* 0x000fc80000000018 */
[----:B------:R-:W-:-:S04]  /*2650*/  FFMA R22, R0, R25, RZ ;  /* 0x0000001900167223 */ /* 0x000fc800000000ff */
[----:B------:R-:W-:-:S04]  /*2660*/  FFMA R24, R3, R22, R0 ;  /* 0x0000001603187223 */ /* 0x000fc80000000000 */
[----:B------:R-:W-:Y:S01]  /*2670*/  FFMA R24, R25, R24, R22 ;  /* 0x0000001819187223 */ /* 0x000fe20000000016 */
[----:B------:R-:W-:-:S03]  /*2680*/  IADD3 R22, PT, PT, R23, 0x7f, -R4 ;  /* 0x0000007f17167810 */ /* 0x000fc60007ffe804 */
[----:B------:R-:W-:Y:S01]  /*2690*/  FFMA R3, R3, R24, R0 ;  /* 0x0000001803037223 */ /* 0x000fe20000000000 */
[----:B------:R-:W-:-:S03]  /*26a0*/  IADD3 R5, PT, PT, R22, R5, RZ ;  /* 0x0000000516057210 */ /* 0x000fc60007ffe0ff */
        /* <DEDUP_REMOVED lines=36> */
.L_x_174:
[----:B------:R-:W-:-:S04]  /*28f0*/  LOP3.LUT R0, R0, 0x80000000, RZ, 0xc0, !PT ;  /* 0x8000000000007812 */ /* 0x000fc800078ec0ff */
[----:B------:R-:W-:Y:S01]  /*2900*/  LOP3.LUT R0, R0, 0x7f800000, RZ, 0xfc, !PT ;  /* 0x7f80000000007812 */ /* 0x000fe200078efcff */
[----:B------:R-:W-:Y:S06]  /*2910*/  BRA `(.L_x_175) ;  /* 0x0000000000287947 */ /* 0x000fec0003800000 */
.L_x_173:
[----:B------:R-:W-:Y:S01]  /*2920*/  LEA R0, R5, R0, 0x17 ;  /* 0x0000000005007211 */ /* 0x000fe200078eb8ff */
[----:B------:R-:W-:Y:S06]  /*2930*/  BRA `(.L_x_175) ;  /* 0x0000000000207947 */ /* 0x000fec0003800000 */
.L_x_172:
[----:B------:R-:W-:-:S04]  /*2940*/  LOP3.LUT R0, R3, 0x80000000, R0, 0x48, !PT ;  /* 0x8000000003007812 */ /* 0x000fc800078e4800 */
[----:B------:R-:W-:Y:S01]  /*2950*/  LOP3.LUT R0, R0, 0x7f800000, RZ, 0xfc, !PT ;  /* 0x7f80000000007812 */ /* 0x000fe200078efcff */
[----:B------:R-:W-:Y:S06]  /*2960*/  BRA `(.L_x_175) ;  /* 0x0000000000147947 */ /* 0x000fec0003800000 */
.L_x_171:
[----:B------:R-:W-:Y:S01]  /*2970*/  LOP3.LUT R0, R3, 0x80000000, R0, 0x48, !PT ;  /* 0x8000000003007812 */ /* 0x000fe200078e4800 */
[----:B------:R-:W-:Y:S06]  /*2980*/  BRA `(.L_x_175) ;  /* 0x00000000000c7947 */ /* 0x000fec0003800000 */
.L_x_170:
[----:B------:R-:W0:Y:S01]  /*2990*/  MUFU.RSQ R0, -QNAN ;  /* 0xffc0000000007908 */ /* 0x000e220000001400 */
[----:B------:R-:W-:Y:S05]  /*29a0*/  BRA `(.L_x_175) ;  /* 0x0000000000047947 */ /* 0x000fea0003800000 */
.L_x_169:
[----:B------:R-:W-:-:S07]  /*29b0*/  FADD.FTZ R0, R0, R3 ;  /* 0x0000000300007221 */ /* 0x000fce0000010000 */
.L_x_175:
[----:B------:R-:W-:-:S04]  /*29c0*/  HFMA2 R3, -RZ, RZ, 0, 0 ;  /* 0x00000000ff037431 */ /* 0x000fc800000001ff */
[----:B0-----:R-:W-:Y:S05]  /*29d0*/  RET.REL.NODEC R2 `(_Z10LU_tridiagPfS_S_S_ii) ;  /* 0xffffffd402887950 */ /* 0x001fea0003c3ffff */
.L_x_176:
        /* <DEDUP_REMOVED lines=10> */
.L_x_179:


//--------------------- .nv.shared.reserved.0     --------------------------
	.section	.nv.shared.reserved.0,"aw",@nobits
	.weak		__nv_reservedSMEM_offset_0_alias
	.size		__nv_reservedSMEM_offset_0_alias, 0, 64
	.other		__nv_reservedSMEM_offset_0_alias,@"STO_CUDA_RESERVED_SHARED STV_DEFAULT"
__nv_reservedSMEM_offset_0_alias:
	.zero		0
	.zero		64


//--------------------- .nv.constant0._Z18final_computationsPfS_S_S_S_Pii --------------------------
	.section	.nv.constant0._Z18final_computationsPfS_S_S_S_Pii,"a",@progbits
	.sectionflags	@""
	.align	4
.nv.constant0._Z18final_computationsPfS_S_S_S_Pii:
	.zero		948


//--------------------- .nv.constant0._Z12partitioningPfS_S_S_S_S_S_S_Piiiii --------------------------
	.section	.nv.constant0._Z12partitioningPfS_S_S_S_S_S_S_Piiiii,"a",@progbits
	.sectionflags	@""
	.align	4
.nv.constant0._Z12partitioningPfS_S_S_S_S_S_S_Piiiii:
	.zero		984


//--------------------- .nv.constant0._Z10LU_tridiagPfS_S_S_ii --------------------------
	.section	.nv.constant0._Z10LU_tridiagPfS_S_S_ii,"a",@progbits
	.sectionflags	@""
	.align	4
.nv.constant0._Z10LU_tridiagPfS_S_S_ii:
	.zero		936


//--------------------- SYMBOLS --------------------------

	.type		.nv.reservedSmem.offset0,@object
	.size		.nv.reservedSmem.offset0,0x4
